//
// Generated by NVIDIA NVVM Compiler
//
// Compiler Build ID: CL-36424714
// Cuda compilation tools, release 13.0, V13.0.88
// Based on NVVM 20.0.0
//

.version 9.0
.target sm_100
.address_size 64

	// .globl	_Z15naive_reductionPdS_ii
// _ZZ9coalescedPdS_iiE6shared has been demoted
// _ZZ20coalesced_prefetchedPdS_iiE6shared has been demoted

.visible .entry _Z15naive_reductionPdS_ii(
	.param .u64 .ptr .align 1 _Z15naive_reductionPdS_ii_param_0,
	.param .u64 .ptr .align 1 _Z15naive_reductionPdS_ii_param_1,
	.param .u32 _Z15naive_reductionPdS_ii_param_2,
	.param .u32 _Z15naive_reductionPdS_ii_param_3
)
{
	.reg .pred 	%p<11>;
	.reg .b32 	%r<38>;
	.reg .b64 	%rd<43>;
	.reg .b64 	%fd<83>;

	ld.param.u64 	%rd3, [_Z15naive_reductionPdS_ii_param_0];
	ld.param.u64 	%rd2, [_Z15naive_reductionPdS_ii_param_1];
	ld.param.u32 	%r23, [_Z15naive_reductionPdS_ii_param_2];
	ld.param.u32 	%r24, [_Z15naive_reductionPdS_ii_param_3];
	cvta.to.global.u64 	%rd1, %rd3;
	mov.u32 	%r25, %ctaid.x;
	mov.u32 	%r26, %ntid.x;
	mov.u32 	%r27, %tid.x;
	mad.lo.s32 	%r1, %r25, %r26, %r27;
	setp.ge.s32 	%p1, %r1, %r24;
	@%p1 bra 	$L__BB0_15;
	setp.lt.s32 	%p2, %r23, 1;
	mov.f64 	%fd82, 0d0000000000000000;
	@%p2 bra 	$L__BB0_14;
	and.b32  	%r2, %r23, 15;
	setp.lt.u32 	%p3, %r23, 16;
	mov.f64 	%fd82, 0d0000000000000000;
	mov.b32 	%r34, 0;
	@%p3 bra 	$L__BB0_5;
	and.b32  	%r34, %r23, 2147483632;
	neg.s32 	%r32, %r34;
	shl.b32 	%r5, %r24, 4;
	mov.f64 	%fd82, 0d0000000000000000;
	mul.wide.s32 	%rd6, %r24, 8;
	mov.u32 	%r31, %r1;
$L__BB0_4:
	.pragma "nounroll";
	mul.wide.s32 	%rd4, %r31, 8;
	add.s64 	%rd5, %rd1, %rd4;
	ld.global.f64 	%fd18, [%rd5];
	add.f64 	%fd19, %fd82, %fd18;
	add.s64 	%rd7, %rd5, %rd6;
	ld.global.f64 	%fd20, [%rd7];
	add.f64 	%fd21, %fd19, %fd20;
	add.s64 	%rd8, %rd7, %rd6;
	ld.global.f64 	%fd22, [%rd8];
	add.f64 	%fd23, %fd21, %fd22;
	add.s64 	%rd9, %rd8, %rd6;
	ld.global.f64 	%fd24, [%rd9];
	add.f64 	%fd25, %fd23, %fd24;
	add.s64 	%rd10, %rd9, %rd6;
	ld.global.f64 	%fd26, [%rd10];
	add.f64 	%fd27, %fd25, %fd26;
	add.s64 	%rd11, %rd10, %rd6;
	ld.global.f64 	%fd28, [%rd11];
	add.f64 	%fd29, %fd27, %fd28;
	add.s64 	%rd12, %rd11, %rd6;
	ld.global.f64 	%fd30, [%rd12];
	add.f64 	%fd31, %fd29, %fd30;
	add.s64 	%rd13, %rd12, %rd6;
	ld.global.f64 	%fd32, [%rd13];
	add.f64 	%fd33, %fd31, %fd32;
	add.s64 	%rd14, %rd13, %rd6;
	ld.global.f64 	%fd34, [%rd14];
	add.f64 	%fd35, %fd33, %fd34;
	add.s64 	%rd15, %rd14, %rd6;
	ld.global.f64 	%fd36, [%rd15];
	add.f64 	%fd37, %fd35, %fd36;
	add.s64 	%rd16, %rd15, %rd6;
	ld.global.f64 	%fd38, [%rd16];
	add.f64 	%fd39, %fd37, %fd38;
	add.s64 	%rd17, %rd16, %rd6;
	ld.global.f64 	%fd40, [%rd17];
	add.f64 	%fd41, %fd39, %fd40;
	add.s64 	%rd18, %rd17, %rd6;
	ld.global.f64 	%fd42, [%rd18];
	add.f64 	%fd43, %fd41, %fd42;
	add.s64 	%rd19, %rd18, %rd6;
	ld.global.f64 	%fd44, [%rd19];
	add.f64 	%fd45, %fd43, %fd44;
	add.s64 	%rd20, %rd19, %rd6;
	ld.global.f64 	%fd46, [%rd20];
	add.f64 	%fd47, %fd45, %fd46;
	add.s64 	%rd21, %rd20, %rd6;
	ld.global.f64 	%fd48, [%rd21];
	add.f64 	%fd82, %fd47, %fd48;
	add.s32 	%r32, %r32, 16;
	add.s32 	%r31, %r31, %r5;
	setp.ne.s32 	%p4, %r32, 0;
	@%p4 bra 	$L__BB0_4;
$L__BB0_5:
	setp.eq.s32 	%p5, %r2, 0;
	@%p5 bra 	$L__BB0_14;
	and.b32  	%r11, %r23, 7;
	setp.lt.u32 	%p6, %r2, 8;
	@%p6 bra 	$L__BB0_8;
	mad.lo.s32 	%r29, %r34, %r24, %r1;
	mul.wide.s32 	%rd22, %r29, 8;
	add.s64 	%rd23, %rd1, %rd22;
	ld.global.f64 	%fd50, [%rd23];
	add.f64 	%fd51, %fd82, %fd50;
	mul.wide.s32 	%rd24, %r24, 8;
	add.s64 	%rd25, %rd23, %rd24;
	ld.global.f64 	%fd52, [%rd25];
	add.f64 	%fd53, %fd51, %fd52;
	add.s64 	%rd26, %rd25, %rd24;
	ld.global.f64 	%fd54, [%rd26];
	add.f64 	%fd55, %fd53, %fd54;
	add.s64 	%rd27, %rd26, %rd24;
	ld.global.f64 	%fd56, [%rd27];
	add.f64 	%fd57, %fd55, %fd56;
	add.s64 	%rd28, %rd27, %rd24;
	ld.global.f64 	%fd58, [%rd28];
	add.f64 	%fd59, %fd57, %fd58;
	add.s64 	%rd29, %rd28, %rd24;
	ld.global.f64 	%fd60, [%rd29];
	add.f64 	%fd61, %fd59, %fd60;
	add.s64 	%rd30, %rd29, %rd24;
	ld.global.f64 	%fd62, [%rd30];
	add.f64 	%fd63, %fd61, %fd62;
	add.s64 	%rd31, %rd30, %rd24;
	ld.global.f64 	%fd64, [%rd31];
	add.f64 	%fd82, %fd63, %fd64;
	add.s32 	%r34, %r34, 8;
$L__BB0_8:
	setp.eq.s32 	%p7, %r11, 0;
	@%p7 bra 	$L__BB0_14;
	and.b32  	%r14, %r23, 3;
	setp.lt.u32 	%p8, %r11, 4;
	@%p8 bra 	$L__BB0_11;
	mad.lo.s32 	%r30, %r34, %r24, %r1;
	mul.wide.s32 	%rd32, %r30, 8;
	add.s64 	%rd33, %rd1, %rd32;
	ld.global.f64 	%fd66, [%rd33];
	add.f64 	%fd67, %fd82, %fd66;
	mul.wide.s32 	%rd34, %r24, 8;
	add.s64 	%rd35, %rd33, %rd34;
	ld.global.f64 	%fd68, [%rd35];
	add.f64 	%fd69, %fd67, %fd68;
	add.s64 	%rd36, %rd35, %rd34;
	ld.global.f64 	%fd70, [%rd36];
	add.f64 	%fd71, %fd69, %fd70;
	add.s64 	%rd37, %rd36, %rd34;
	ld.global.f64 	%fd72, [%rd37];
	add.f64 	%fd82, %fd71, %fd72;
	add.s32 	%r34, %r34, 4;
$L__BB0_11:
	setp.eq.s32 	%p9, %r14, 0;
	@%p9 bra 	$L__BB0_14;
	mad.lo.s32 	%r37, %r34, %r24, %r1;
	neg.s32 	%r36, %r14;
$L__BB0_13:
	.pragma "nounroll";
	mul.wide.s32 	%rd38, %r37, 8;
	add.s64 	%rd39, %rd1, %rd38;
	ld.global.f64 	%fd73, [%rd39];
	add.f64 	%fd82, %fd82, %fd73;
	add.s32 	%r37, %r37, %r24;
	add.s32 	%r36, %r36, 1;
	setp.ne.s32 	%p10, %r36, 0;
	@%p10 bra 	$L__BB0_13;
$L__BB0_14:
	cvta.to.global.u64 	%rd40, %rd2;
	mul.wide.s32 	%rd41, %r1, 8;
	add.s64 	%rd42, %rd40, %rd41;
	st.global.f64 	[%rd42], %fd82;
$L__BB0_15:
	ret;

}
	// .globl	_Z9coalescedPdS_ii
.visible .entry _Z9coalescedPdS_ii(
	.param .u64 .ptr .align 1 _Z9coalescedPdS_ii_param_0,
	.param .u64 .ptr .align 1 _Z9coalescedPdS_ii_param_1,
	.param .u32 _Z9coalescedPdS_ii_param_2,
	.param .u32 _Z9coalescedPdS_ii_param_3
)
{
	.reg .pred 	%p<8>;
	.reg .b32 	%r<52>;
	.reg .b64 	%rd<21>;
	.reg .b64 	%fd<249>;
	// demoted variable
	.shared .align 8 .b8 _ZZ9coalescedPdS_iiE6shared[128];
	ld.param.u64 	%rd3, [_Z9coalescedPdS_ii_param_0];
	ld.param.u64 	%rd2, [_Z9coalescedPdS_ii_param_1];
	ld.param.u32 	%r26, [_Z9coalescedPdS_ii_param_2];
	ld.param.u32 	%r27, [_Z9coalescedPdS_ii_param_3];
	cvta.to.global.u64 	%rd1, %rd3;
	mov.u32 	%r28, %ctaid.x;
	mov.u32 	%r29, %ntid.x;
	mov.u32 	%r1, %tid.x;
	mad.lo.s32 	%r2, %r28, %r29, %r1;
	setp.ge.s32 	%p1, %r2, %r27;
	@%p1 bra 	$L__BB1_11;
	setp.lt.s32 	%p2, %r26, 1;
	mov.f64 	%fd248, 0d0000000000000000;
	@%p2 bra 	$L__BB1_10;
	shl.b32 	%r31, %r1, 3;
	mov.u32 	%r32, _ZZ9coalescedPdS_iiE6shared;
	add.s32 	%r3, %r32, %r31;
	add.s32 	%r4, %r26, -1;
	shr.u32 	%r33, %r4, 4;
	add.s32 	%r5, %r33, 1;
	setp.lt.u32 	%p3, %r26, 49;
	mov.f64 	%fd248, 0d0000000000000000;
	mov.b32 	%r50, 0;
	@%p3 bra 	$L__BB1_5;
	shl.b32 	%r35, %r27, 5;
	add.s32 	%r48, %r2, %r35;
	shl.b32 	%r7, %r27, 6;
	mad.lo.s32 	%r47, %r27, 48, %r2;
	shl.b32 	%r36, %r27, 4;
	add.s32 	%r46, %r2, %r36;
	and.b32  	%r37, %r5, 536870908;
	neg.s32 	%r44, %r37;
	mov.f64 	%fd248, 0d0000000000000000;
	mov.b32 	%r50, 0;
	mov.u32 	%r45, %r2;
$L__BB1_4:
	.pragma "nounroll";
	mul.wide.s32 	%rd4, %r45, 8;
	add.s64 	%rd5, %rd1, %rd4;
	ld.global.f64 	%fd14, [%rd5];
	st.shared.f64 	[%r3], %fd14;
	bar.sync 	0;
	ld.shared.f64 	%fd15, [_ZZ9coalescedPdS_iiE6shared];
	add.f64 	%fd16, %fd248, %fd15;
	ld.shared.f64 	%fd17, [_ZZ9coalescedPdS_iiE6shared+8];
	add.f64 	%fd18, %fd16, %fd17;
	ld.shared.f64 	%fd19, [_ZZ9coalescedPdS_iiE6shared+16];
	add.f64 	%fd20, %fd18, %fd19;
	ld.shared.f64 	%fd21, [_ZZ9coalescedPdS_iiE6shared+24];
	add.f64 	%fd22, %fd20, %fd21;
	ld.shared.f64 	%fd23, [_ZZ9coalescedPdS_iiE6shared+32];
	add.f64 	%fd24, %fd22, %fd23;
	ld.shared.f64 	%fd25, [_ZZ9coalescedPdS_iiE6shared+40];
	add.f64 	%fd26, %fd24, %fd25;
	ld.shared.f64 	%fd27, [_ZZ9coalescedPdS_iiE6shared+48];
	add.f64 	%fd28, %fd26, %fd27;
	ld.shared.f64 	%fd29, [_ZZ9coalescedPdS_iiE6shared+56];
	add.f64 	%fd30, %fd28, %fd29;
	ld.shared.f64 	%fd31, [_ZZ9coalescedPdS_iiE6shared+64];
	add.f64 	%fd32, %fd30, %fd31;
	ld.shared.f64 	%fd33, [_ZZ9coalescedPdS_iiE6shared+72];
	add.f64 	%fd34, %fd32, %fd33;
	ld.shared.f64 	%fd35, [_ZZ9coalescedPdS_iiE6shared+80];
	add.f64 	%fd36, %fd34, %fd35;
	ld.shared.f64 	%fd37, [_ZZ9coalescedPdS_iiE6shared+88];
	add.f64 	%fd38, %fd36, %fd37;
	ld.shared.f64 	%fd39, [_ZZ9coalescedPdS_iiE6shared+96];
	add.f64 	%fd40, %fd38, %fd39;
	ld.shared.f64 	%fd41, [_ZZ9coalescedPdS_iiE6shared+104];
	add.f64 	%fd42, %fd40, %fd41;
	ld.shared.f64 	%fd43, [_ZZ9coalescedPdS_iiE6shared+112];
	add.f64 	%fd44, %fd42, %fd43;
	ld.shared.f64 	%fd45, [_ZZ9coalescedPdS_iiE6shared+120];
	add.f64 	%fd46, %fd44, %fd45;
	bar.sync 	0;
	mul.wide.s32 	%rd6, %r46, 8;
	add.s64 	%rd7, %rd1, %rd6;
	ld.global.f64 	%fd47, [%rd7];
	st.shared.f64 	[%r3], %fd47;
	bar.sync 	0;
	ld.shared.f64 	%fd48, [_ZZ9coalescedPdS_iiE6shared];
	add.f64 	%fd49, %fd46, %fd48;
	ld.shared.f64 	%fd50, [_ZZ9coalescedPdS_iiE6shared+8];
	add.f64 	%fd51, %fd49, %fd50;
	ld.shared.f64 	%fd52, [_ZZ9coalescedPdS_iiE6shared+16];
	add.f64 	%fd53, %fd51, %fd52;
	ld.shared.f64 	%fd54, [_ZZ9coalescedPdS_iiE6shared+24];
	add.f64 	%fd55, %fd53, %fd54;
	ld.shared.f64 	%fd56, [_ZZ9coalescedPdS_iiE6shared+32];
	add.f64 	%fd57, %fd55, %fd56;
	ld.shared.f64 	%fd58, [_ZZ9coalescedPdS_iiE6shared+40];
	add.f64 	%fd59, %fd57, %fd58;
	ld.shared.f64 	%fd60, [_ZZ9coalescedPdS_iiE6shared+48];
	add.f64 	%fd61, %fd59, %fd60;
	ld.shared.f64 	%fd62, [_ZZ9coalescedPdS_iiE6shared+56];
	add.f64 	%fd63, %fd61, %fd62;
	ld.shared.f64 	%fd64, [_ZZ9coalescedPdS_iiE6shared+64];
	add.f64 	%fd65, %fd63, %fd64;
	ld.shared.f64 	%fd66, [_ZZ9coalescedPdS_iiE6shared+72];
	add.f64 	%fd67, %fd65, %fd66;
	ld.shared.f64 	%fd68, [_ZZ9coalescedPdS_iiE6shared+80];
	add.f64 	%fd69, %fd67, %fd68;
	ld.shared.f64 	%fd70, [_ZZ9coalescedPdS_iiE6shared+88];
	add.f64 	%fd71, %fd69, %fd70;
	ld.shared.f64 	%fd72, [_ZZ9coalescedPdS_iiE6shared+96];
	add.f64 	%fd73, %fd71, %fd72;
	ld.shared.f64 	%fd74, [_ZZ9coalescedPdS_iiE6shared+104];
	add.f64 	%fd75, %fd73, %fd74;
	ld.shared.f64 	%fd76, [_ZZ9coalescedPdS_iiE6shared+112];
	add.f64 	%fd77, %fd75, %fd76;
	ld.shared.f64 	%fd78, [_ZZ9coalescedPdS_iiE6shared+120];
	add.f64 	%fd79, %fd77, %fd78;
	bar.sync 	0;
	mul.wide.s32 	%rd8, %r48, 8;
	add.s64 	%rd9, %rd1, %rd8;
	ld.global.f64 	%fd80, [%rd9];
	st.shared.f64 	[%r3], %fd80;
	bar.sync 	0;
	ld.shared.f64 	%fd81, [_ZZ9coalescedPdS_iiE6shared];
	add.f64 	%fd82, %fd79, %fd81;
	ld.shared.f64 	%fd83, [_ZZ9coalescedPdS_iiE6shared+8];
	add.f64 	%fd84, %fd82, %fd83;
	ld.shared.f64 	%fd85, [_ZZ9coalescedPdS_iiE6shared+16];
	add.f64 	%fd86, %fd84, %fd85;
	ld.shared.f64 	%fd87, [_ZZ9coalescedPdS_iiE6shared+24];
	add.f64 	%fd88, %fd86, %fd87;
	ld.shared.f64 	%fd89, [_ZZ9coalescedPdS_iiE6shared+32];
	add.f64 	%fd90, %fd88, %fd89;
	ld.shared.f64 	%fd91, [_ZZ9coalescedPdS_iiE6shared+40];
	add.f64 	%fd92, %fd90, %fd91;
	ld.shared.f64 	%fd93, [_ZZ9coalescedPdS_iiE6shared+48];
	add.f64 	%fd94, %fd92, %fd93;
	ld.shared.f64 	%fd95, [_ZZ9coalescedPdS_iiE6shared+56];
	add.f64 	%fd96, %fd94, %fd95;
	ld.shared.f64 	%fd97, [_ZZ9coalescedPdS_iiE6shared+64];
	add.f64 	%fd98, %fd96, %fd97;
	ld.shared.f64 	%fd99, [_ZZ9coalescedPdS_iiE6shared+72];
	add.f64 	%fd100, %fd98, %fd99;
	ld.shared.f64 	%fd101, [_ZZ9coalescedPdS_iiE6shared+80];
	add.f64 	%fd102, %fd100, %fd101;
	ld.shared.f64 	%fd103, [_ZZ9coalescedPdS_iiE6shared+88];
	add.f64 	%fd104, %fd102, %fd103;
	ld.shared.f64 	%fd105, [_ZZ9coalescedPdS_iiE6shared+96];
	add.f64 	%fd106, %fd104, %fd105;
	ld.shared.f64 	%fd107, [_ZZ9coalescedPdS_iiE6shared+104];
	add.f64 	%fd108, %fd106, %fd107;
	ld.shared.f64 	%fd109, [_ZZ9coalescedPdS_iiE6shared+112];
	add.f64 	%fd110, %fd108, %fd109;
	ld.shared.f64 	%fd111, [_ZZ9coalescedPdS_iiE6shared+120];
	add.f64 	%fd112, %fd110, %fd111;
	bar.sync 	0;
	mul.wide.s32 	%rd10, %r47, 8;
	add.s64 	%rd11, %rd1, %rd10;
	ld.global.f64 	%fd113, [%rd11];
	st.shared.f64 	[%r3], %fd113;
	bar.sync 	0;
	ld.shared.f64 	%fd114, [_ZZ9coalescedPdS_iiE6shared];
	add.f64 	%fd115, %fd112, %fd114;
	ld.shared.f64 	%fd116, [_ZZ9coalescedPdS_iiE6shared+8];
	add.f64 	%fd117, %fd115, %fd116;
	ld.shared.f64 	%fd118, [_ZZ9coalescedPdS_iiE6shared+16];
	add.f64 	%fd119, %fd117, %fd118;
	ld.shared.f64 	%fd120, [_ZZ9coalescedPdS_iiE6shared+24];
	add.f64 	%fd121, %fd119, %fd120;
	ld.shared.f64 	%fd122, [_ZZ9coalescedPdS_iiE6shared+32];
	add.f64 	%fd123, %fd121, %fd122;
	ld.shared.f64 	%fd124, [_ZZ9coalescedPdS_iiE6shared+40];
	add.f64 	%fd125, %fd123, %fd124;
	ld.shared.f64 	%fd126, [_ZZ9coalescedPdS_iiE6shared+48];
	add.f64 	%fd127, %fd125, %fd126;
	ld.shared.f64 	%fd128, [_ZZ9coalescedPdS_iiE6shared+56];
	add.f64 	%fd129, %fd127, %fd128;
	ld.shared.f64 	%fd130, [_ZZ9coalescedPdS_iiE6shared+64];
	add.f64 	%fd131, %fd129, %fd130;
	ld.shared.f64 	%fd132, [_ZZ9coalescedPdS_iiE6shared+72];
	add.f64 	%fd133, %fd131, %fd132;
	ld.shared.f64 	%fd134, [_ZZ9coalescedPdS_iiE6shared+80];
	add.f64 	%fd135, %fd133, %fd134;
	ld.shared.f64 	%fd136, [_ZZ9coalescedPdS_iiE6shared+88];
	add.f64 	%fd137, %fd135, %fd136;
	ld.shared.f64 	%fd138, [_ZZ9coalescedPdS_iiE6shared+96];
	add.f64 	%fd139, %fd137, %fd138;
	ld.shared.f64 	%fd140, [_ZZ9coalescedPdS_iiE6shared+104];
	add.f64 	%fd141, %fd139, %fd140;
	ld.shared.f64 	%fd142, [_ZZ9coalescedPdS_iiE6shared+112];
	add.f64 	%fd143, %fd141, %fd142;
	ld.shared.f64 	%fd144, [_ZZ9coalescedPdS_iiE6shared+120];
	add.f64 	%fd248, %fd143, %fd144;
	bar.sync 	0;
	add.s32 	%r50, %r50, 64;
	add.s32 	%r48, %r48, %r7;
	add.s32 	%r47, %r47, %r7;
	add.s32 	%r46, %r46, %r7;
	add.s32 	%r45, %r45, %r7;
	add.s32 	%r44, %r44, 4;
	setp.ne.s32 	%p4, %r44, 0;
	@%p4 bra 	$L__BB1_4;
$L__BB1_5:
	and.b32  	%r38, %r5, 3;
	setp.eq.s32 	%p5, %r38, 0;
	@%p5 bra 	$L__BB1_10;
	setp.eq.s32 	%p6, %r38, 1;
	@%p6 bra 	$L__BB1_8;
	mad.lo.s32 	%r39, %r50, %r27, %r2;
	mul.wide.s32 	%rd12, %r39, 8;
	add.s64 	%rd13, %rd1, %rd12;
	ld.global.f64 	%fd146, [%rd13];
	st.shared.f64 	[%r3], %fd146;
	bar.sync 	0;
	ld.shared.f64 	%fd147, [_ZZ9coalescedPdS_iiE6shared];
	add.f64 	%fd148, %fd248, %fd147;
	ld.shared.f64 	%fd149, [_ZZ9coalescedPdS_iiE6shared+8];
	add.f64 	%fd150, %fd148, %fd149;
	ld.shared.f64 	%fd151, [_ZZ9coalescedPdS_iiE6shared+16];
	add.f64 	%fd152, %fd150, %fd151;
	ld.shared.f64 	%fd153, [_ZZ9coalescedPdS_iiE6shared+24];
	add.f64 	%fd154, %fd152, %fd153;
	ld.shared.f64 	%fd155, [_ZZ9coalescedPdS_iiE6shared+32];
	add.f64 	%fd156, %fd154, %fd155;
	ld.shared.f64 	%fd157, [_ZZ9coalescedPdS_iiE6shared+40];
	add.f64 	%fd158, %fd156, %fd157;
	ld.shared.f64 	%fd159, [_ZZ9coalescedPdS_iiE6shared+48];
	add.f64 	%fd160, %fd158, %fd159;
	ld.shared.f64 	%fd161, [_ZZ9coalescedPdS_iiE6shared+56];
	add.f64 	%fd162, %fd160, %fd161;
	ld.shared.f64 	%fd163, [_ZZ9coalescedPdS_iiE6shared+64];
	add.f64 	%fd164, %fd162, %fd163;
	ld.shared.f64 	%fd165, [_ZZ9coalescedPdS_iiE6shared+72];
	add.f64 	%fd166, %fd164, %fd165;
	ld.shared.f64 	%fd167, [_ZZ9coalescedPdS_iiE6shared+80];
	add.f64 	%fd168, %fd166, %fd167;
	ld.shared.f64 	%fd169, [_ZZ9coalescedPdS_iiE6shared+88];
	add.f64 	%fd170, %fd168, %fd169;
	ld.shared.f64 	%fd171, [_ZZ9coalescedPdS_iiE6shared+96];
	add.f64 	%fd172, %fd170, %fd171;
	ld.shared.f64 	%fd173, [_ZZ9coalescedPdS_iiE6shared+104];
	add.f64 	%fd174, %fd172, %fd173;
	ld.shared.f64 	%fd175, [_ZZ9coalescedPdS_iiE6shared+112];
	add.f64 	%fd176, %fd174, %fd175;
	ld.shared.f64 	%fd177, [_ZZ9coalescedPdS_iiE6shared+120];
	add.f64 	%fd178, %fd176, %fd177;
	bar.sync 	0;
	shl.b32 	%r40, %r27, 4;
	add.s32 	%r41, %r39, %r40;
	mul.wide.s32 	%rd14, %r41, 8;
	add.s64 	%rd15, %rd1, %rd14;
	ld.global.f64 	%fd179, [%rd15];
	st.shared.f64 	[%r3], %fd179;
	bar.sync 	0;
	ld.shared.f64 	%fd180, [_ZZ9coalescedPdS_iiE6shared];
	add.f64 	%fd181, %fd178, %fd180;
	ld.shared.f64 	%fd182, [_ZZ9coalescedPdS_iiE6shared+8];
	add.f64 	%fd183, %fd181, %fd182;
	ld.shared.f64 	%fd184, [_ZZ9coalescedPdS_iiE6shared+16];
	add.f64 	%fd185, %fd183, %fd184;
	ld.shared.f64 	%fd186, [_ZZ9coalescedPdS_iiE6shared+24];
	add.f64 	%fd187, %fd185, %fd186;
	ld.shared.f64 	%fd188, [_ZZ9coalescedPdS_iiE6shared+32];
	add.f64 	%fd189, %fd187, %fd188;
	ld.shared.f64 	%fd190, [_ZZ9coalescedPdS_iiE6shared+40];
	add.f64 	%fd191, %fd189, %fd190;
	ld.shared.f64 	%fd192, [_ZZ9coalescedPdS_iiE6shared+48];
	add.f64 	%fd193, %fd191, %fd192;
	ld.shared.f64 	%fd194, [_ZZ9coalescedPdS_iiE6shared+56];
	add.f64 	%fd195, %fd193, %fd194;
	ld.shared.f64 	%fd196, [_ZZ9coalescedPdS_iiE6shared+64];
	add.f64 	%fd197, %fd195, %fd196;
	ld.shared.f64 	%fd198, [_ZZ9coalescedPdS_iiE6shared+72];
	add.f64 	%fd199, %fd197, %fd198;
	ld.shared.f64 	%fd200, [_ZZ9coalescedPdS_iiE6shared+80];
	add.f64 	%fd201, %fd199, %fd200;
	ld.shared.f64 	%fd202, [_ZZ9coalescedPdS_iiE6shared+88];
	add.f64 	%fd203, %fd201, %fd202;
	ld.shared.f64 	%fd204, [_ZZ9coalescedPdS_iiE6shared+96];
	add.f64 	%fd205, %fd203, %fd204;
	ld.shared.f64 	%fd206, [_ZZ9coalescedPdS_iiE6shared+104];
	add.f64 	%fd207, %fd205, %fd206;
	ld.shared.f64 	%fd208, [_ZZ9coalescedPdS_iiE6shared+112];
	add.f64 	%fd209, %fd207, %fd208;
	ld.shared.f64 	%fd210, [_ZZ9coalescedPdS_iiE6shared+120];
	add.f64 	%fd248, %fd209, %fd210;
	bar.sync 	0;
	add.s32 	%r50, %r50, 32;
$L__BB1_8:
	and.b32  	%r42, %r4, 16;
	setp.ne.s32 	%p7, %r42, 0;
	@%p7 bra 	$L__BB1_10;
	mad.lo.s32 	%r43, %r50, %r27, %r2;
	mul.wide.s32 	%rd16, %r43, 8;
	add.s64 	%rd17, %rd1, %rd16;
	ld.global.f64 	%fd211, [%rd17];
	st.shared.f64 	[%r3], %fd211;
	bar.sync 	0;
	ld.shared.f64 	%fd212, [_ZZ9coalescedPdS_iiE6shared];
	add.f64 	%fd213, %fd248, %fd212;
	ld.shared.f64 	%fd214, [_ZZ9coalescedPdS_iiE6shared+8];
	add.f64 	%fd215, %fd213, %fd214;
	ld.shared.f64 	%fd216, [_ZZ9coalescedPdS_iiE6shared+16];
	add.f64 	%fd217, %fd215, %fd216;
	ld.shared.f64 	%fd218, [_ZZ9coalescedPdS_iiE6shared+24];
	add.f64 	%fd219, %fd217, %fd218;
	ld.shared.f64 	%fd220, [_ZZ9coalescedPdS_iiE6shared+32];
	add.f64 	%fd221, %fd219, %fd220;
	ld.shared.f64 	%fd222, [_ZZ9coalescedPdS_iiE6shared+40];
	add.f64 	%fd223, %fd221, %fd222;
	ld.shared.f64 	%fd224, [_ZZ9coalescedPdS_iiE6shared+48];
	add.f64 	%fd225, %fd223, %fd224;
	ld.shared.f64 	%fd226, [_ZZ9coalescedPdS_iiE6shared+56];
	add.f64 	%fd227, %fd225, %fd226;
	ld.shared.f64 	%fd228, [_ZZ9coalescedPdS_iiE6shared+64];
	add.f64 	%fd229, %fd227, %fd228;
	ld.shared.f64 	%fd230, [_ZZ9coalescedPdS_iiE6shared+72];
	add.f64 	%fd231, %fd229, %fd230;
	ld.shared.f64 	%fd232, [_ZZ9coalescedPdS_iiE6shared+80];
	add.f64 	%fd233, %fd231, %fd232;
	ld.shared.f64 	%fd234, [_ZZ9coalescedPdS_iiE6shared+88];
	add.f64 	%fd235, %fd233, %fd234;
	ld.shared.f64 	%fd236, [_ZZ9coalescedPdS_iiE6shared+96];
	add.f64 	%fd237, %fd235, %fd236;
	ld.shared.f64 	%fd238, [_ZZ9coalescedPdS_iiE6shared+104];
	add.f64 	%fd239, %fd237, %fd238;
	ld.shared.f64 	%fd240, [_ZZ9coalescedPdS_iiE6shared+112];
	add.f64 	%fd241, %fd239, %fd240;
	ld.shared.f64 	%fd242, [_ZZ9coalescedPdS_iiE6shared+120];
	add.f64 	%fd248, %fd241, %fd242;
	bar.sync 	0;
$L__BB1_10:
	cvta.to.global.u64 	%rd18, %rd2;
	mul.wide.s32 	%rd19, %r2, 8;
	add.s64 	%rd20, %rd18, %rd19;
	st.global.f64 	[%rd20], %fd248;
$L__BB1_11:
	ret;

}
	// .globl	_Z20coalesced_prefetchedPdS_ii
.visible .entry _Z20coalesced_prefetchedPdS_ii(
	.param .u64 .ptr .align 1 _Z20coalesced_prefetchedPdS_ii_param_0,
	.param .u64 .ptr .align 1 _Z20coalesced_prefetchedPdS_ii_param_1,
	.param .u32 _Z20coalesced_prefetchedPdS_ii_param_2,
	.param .u32 _Z20coalesced_prefetchedPdS_ii_param_3
)
{
	.reg .pred 	%p<12>;
	.reg .b32 	%r<63>;
	.reg .b64 	%rd<19>;
	.reg .b64 	%fd<197>;
	// demoted variable
	.shared .align 8 .b8 _ZZ20coalesced_prefetchedPdS_iiE6shared[128];
	ld.param.u64 	%rd3, [_Z20coalesced_prefetchedPdS_ii_param_0];
	ld.param.u64 	%rd2, [_Z20coalesced_prefetchedPdS_ii_param_1];
	ld.param.u32 	%r35, [_Z20coalesced_prefetchedPdS_ii_param_2];
	ld.param.u32 	%r36, [_Z20coalesced_prefetchedPdS_ii_param_3];
	cvta.to.global.u64 	%rd1, %rd3;
	mov.u32 	%r37, %ctaid.x;
	mov.u32 	%r38, %ntid.x;
	mov.u32 	%r1, %tid.x;
	mad.lo.s32 	%r2, %r37, %r38, %r1;
	setp.ge.s32 	%p1, %r2, %r36;
	@%p1 bra 	$L__BB2_20;
	setp.lt.s32 	%p2, %r35, 1;
	mov.f64 	%fd196, 0d0000000000000000;
	@%p2 bra 	$L__BB2_19;
	mad.lo.s32 	%r40, %r36, %r1, %r2;
	mul.wide.u32 	%rd4, %r40, 8;
	add.s64 	%rd5, %rd1, %rd4;
	ld.global.f64 	%fd186, [%rd5];
	shl.b32 	%r41, %r1, 3;
	mov.u32 	%r42, _ZZ20coalesced_prefetchedPdS_iiE6shared;
	add.s32 	%r3, %r42, %r41;
	add.s32 	%r43, %r35, -1;
	shr.u32 	%r44, %r43, 4;
	add.s32 	%r4, %r44, 1;
	and.b32  	%r5, %r4, 3;
	setp.lt.u32 	%p3, %r35, 49;
	mov.f64 	%fd196, 0d0000000000000000;
	mov.b32 	%r62, 0;
	@%p3 bra 	$L__BB2_14;
	shl.b32 	%r6, %r36, 6;
	add.s32 	%r57, %r2, %r6;
	mad.lo.s32 	%r56, %r36, 48, %r2;
	shl.b32 	%r46, %r36, 5;
	add.s32 	%r55, %r2, %r46;
	shl.b32 	%r47, %r36, 4;
	add.s32 	%r54, %r2, %r47;
	and.b32  	%r48, %r4, 536870908;
	neg.s32 	%r53, %r48;
	mov.f64 	%fd196, 0d0000000000000000;
	mov.b32 	%r58, 32;
$L__BB2_4:
	st.shared.f64 	[%r3], %fd186;
	bar.sync 	0;
	add.s32 	%r49, %r58, -16;
	setp.ge.s32 	%p4, %r49, %r35;
	@%p4 bra 	$L__BB2_6;
	mul.wide.s32 	%rd6, %r54, 8;
	add.s64 	%rd7, %rd1, %rd6;
	ld.global.f64 	%fd186, [%rd7];
$L__BB2_6:
	ld.shared.f64 	%fd29, [_ZZ20coalesced_prefetchedPdS_iiE6shared];
	add.f64 	%fd30, %fd196, %fd29;
	ld.shared.f64 	%fd31, [_ZZ20coalesced_prefetchedPdS_iiE6shared+8];
	add.f64 	%fd32, %fd30, %fd31;
	ld.shared.f64 	%fd33, [_ZZ20coalesced_prefetchedPdS_iiE6shared+16];
	add.f64 	%fd34, %fd32, %fd33;
	ld.shared.f64 	%fd35, [_ZZ20coalesced_prefetchedPdS_iiE6shared+24];
	add.f64 	%fd36, %fd34, %fd35;
	ld.shared.f64 	%fd37, [_ZZ20coalesced_prefetchedPdS_iiE6shared+32];
	add.f64 	%fd38, %fd36, %fd37;
	ld.shared.f64 	%fd39, [_ZZ20coalesced_prefetchedPdS_iiE6shared+40];
	add.f64 	%fd40, %fd38, %fd39;
	ld.shared.f64 	%fd41, [_ZZ20coalesced_prefetchedPdS_iiE6shared+48];
	add.f64 	%fd42, %fd40, %fd41;
	ld.shared.f64 	%fd43, [_ZZ20coalesced_prefetchedPdS_iiE6shared+56];
	add.f64 	%fd44, %fd42, %fd43;
	ld.shared.f64 	%fd45, [_ZZ20coalesced_prefetchedPdS_iiE6shared+64];
	add.f64 	%fd46, %fd44, %fd45;
	ld.shared.f64 	%fd47, [_ZZ20coalesced_prefetchedPdS_iiE6shared+72];
	add.f64 	%fd48, %fd46, %fd47;
	ld.shared.f64 	%fd49, [_ZZ20coalesced_prefetchedPdS_iiE6shared+80];
	add.f64 	%fd50, %fd48, %fd49;
	ld.shared.f64 	%fd51, [_ZZ20coalesced_prefetchedPdS_iiE6shared+88];
	add.f64 	%fd52, %fd50, %fd51;
	ld.shared.f64 	%fd53, [_ZZ20coalesced_prefetchedPdS_iiE6shared+96];
	add.f64 	%fd54, %fd52, %fd53;
	ld.shared.f64 	%fd55, [_ZZ20coalesced_prefetchedPdS_iiE6shared+104];
	add.f64 	%fd56, %fd54, %fd55;
	ld.shared.f64 	%fd57, [_ZZ20coalesced_prefetchedPdS_iiE6shared+112];
	add.f64 	%fd58, %fd56, %fd57;
	ld.shared.f64 	%fd59, [_ZZ20coalesced_prefetchedPdS_iiE6shared+120];
	add.f64 	%fd6, %fd58, %fd59;
	bar.sync 	0;
	st.shared.f64 	[%r3], %fd186;
	bar.sync 	0;
	setp.ge.s32 	%p5, %r58, %r35;
	@%p5 bra 	$L__BB2_8;
	mul.wide.s32 	%rd8, %r55, 8;
	add.s64 	%rd9, %rd1, %rd8;
	ld.global.f64 	%fd186, [%rd9];
$L__BB2_8:
	ld.shared.f64 	%fd60, [_ZZ20coalesced_prefetchedPdS_iiE6shared];
	add.f64 	%fd61, %fd6, %fd60;
	ld.shared.f64 	%fd62, [_ZZ20coalesced_prefetchedPdS_iiE6shared+8];
	add.f64 	%fd63, %fd61, %fd62;
	ld.shared.f64 	%fd64, [_ZZ20coalesced_prefetchedPdS_iiE6shared+16];
	add.f64 	%fd65, %fd63, %fd64;
	ld.shared.f64 	%fd66, [_ZZ20coalesced_prefetchedPdS_iiE6shared+24];
	add.f64 	%fd67, %fd65, %fd66;
	ld.shared.f64 	%fd68, [_ZZ20coalesced_prefetchedPdS_iiE6shared+32];
	add.f64 	%fd69, %fd67, %fd68;
	ld.shared.f64 	%fd70, [_ZZ20coalesced_prefetchedPdS_iiE6shared+40];
	add.f64 	%fd71, %fd69, %fd70;
	ld.shared.f64 	%fd72, [_ZZ20coalesced_prefetchedPdS_iiE6shared+48];
	add.f64 	%fd73, %fd71, %fd72;
	ld.shared.f64 	%fd74, [_ZZ20coalesced_prefetchedPdS_iiE6shared+56];
	add.f64 	%fd75, %fd73, %fd74;
	ld.shared.f64 	%fd76, [_ZZ20coalesced_prefetchedPdS_iiE6shared+64];
	add.f64 	%fd77, %fd75, %fd76;
	ld.shared.f64 	%fd78, [_ZZ20coalesced_prefetchedPdS_iiE6shared+72];
	add.f64 	%fd79, %fd77, %fd78;
	ld.shared.f64 	%fd80, [_ZZ20coalesced_prefetchedPdS_iiE6shared+80];
	add.f64 	%fd81, %fd79, %fd80;
	ld.shared.f64 	%fd82, [_ZZ20coalesced_prefetchedPdS_iiE6shared+88];
	add.f64 	%fd83, %fd81, %fd82;
	ld.shared.f64 	%fd84, [_ZZ20coalesced_prefetchedPdS_iiE6shared+96];
	add.f64 	%fd85, %fd83, %fd84;
	ld.shared.f64 	%fd86, [_ZZ20coalesced_prefetchedPdS_iiE6shared+104];
	add.f64 	%fd87, %fd85, %fd86;
	ld.shared.f64 	%fd88, [_ZZ20coalesced_prefetchedPdS_iiE6shared+112];
	add.f64 	%fd89, %fd87, %fd88;
	ld.shared.f64 	%fd90, [_ZZ20coalesced_prefetchedPdS_iiE6shared+120];
	add.f64 	%fd9, %fd89, %fd90;
	bar.sync 	0;
	st.shared.f64 	[%r3], %fd186;
	bar.sync 	0;
	add.s32 	%r50, %r58, 16;
	setp.ge.s32 	%p6, %r50, %r35;
	@%p6 bra 	$L__BB2_10;
	mul.wide.s32 	%rd10, %r56, 8;
	add.s64 	%rd11, %rd1, %rd10;
	ld.global.f64 	%fd186, [%rd11];
$L__BB2_10:
	ld.shared.f64 	%fd91, [_ZZ20coalesced_prefetchedPdS_iiE6shared];
	add.f64 	%fd92, %fd9, %fd91;
	ld.shared.f64 	%fd93, [_ZZ20coalesced_prefetchedPdS_iiE6shared+8];
	add.f64 	%fd94, %fd92, %fd93;
	ld.shared.f64 	%fd95, [_ZZ20coalesced_prefetchedPdS_iiE6shared+16];
	add.f64 	%fd96, %fd94, %fd95;
	ld.shared.f64 	%fd97, [_ZZ20coalesced_prefetchedPdS_iiE6shared+24];
	add.f64 	%fd98, %fd96, %fd97;
	ld.shared.f64 	%fd99, [_ZZ20coalesced_prefetchedPdS_iiE6shared+32];
	add.f64 	%fd100, %fd98, %fd99;
	ld.shared.f64 	%fd101, [_ZZ20coalesced_prefetchedPdS_iiE6shared+40];
	add.f64 	%fd102, %fd100, %fd101;
	ld.shared.f64 	%fd103, [_ZZ20coalesced_prefetchedPdS_iiE6shared+48];
	add.f64 	%fd104, %fd102, %fd103;
	ld.shared.f64 	%fd105, [_ZZ20coalesced_prefetchedPdS_iiE6shared+56];
	add.f64 	%fd106, %fd104, %fd105;
	ld.shared.f64 	%fd107, [_ZZ20coalesced_prefetchedPdS_iiE6shared+64];
	add.f64 	%fd108, %fd106, %fd107;
	ld.shared.f64 	%fd109, [_ZZ20coalesced_prefetchedPdS_iiE6shared+72];
	add.f64 	%fd110, %fd108, %fd109;
	ld.shared.f64 	%fd111, [_ZZ20coalesced_prefetchedPdS_iiE6shared+80];
	add.f64 	%fd112, %fd110, %fd111;
	ld.shared.f64 	%fd113, [_ZZ20coalesced_prefetchedPdS_iiE6shared+88];
	add.f64 	%fd114, %fd112, %fd113;
	ld.shared.f64 	%fd115, [_ZZ20coalesced_prefetchedPdS_iiE6shared+96];
	add.f64 	%fd116, %fd114, %fd115;
	ld.shared.f64 	%fd117, [_ZZ20coalesced_prefetchedPdS_iiE6shared+104];
	add.f64 	%fd118, %fd116, %fd117;
	ld.shared.f64 	%fd119, [_ZZ20coalesced_prefetchedPdS_iiE6shared+112];
	add.f64 	%fd120, %fd118, %fd119;
	ld.shared.f64 	%fd121, [_ZZ20coalesced_prefetchedPdS_iiE6shared+120];
	add.f64 	%fd12, %fd120, %fd121;
	bar.sync 	0;
	st.shared.f64 	[%r3], %fd186;
	bar.sync 	0;
	add.s32 	%r51, %r58, 32;
	setp.ge.s32 	%p7, %r51, %r35;
	@%p7 bra 	$L__BB2_12;
	mul.wide.s32 	%rd12, %r57, 8;
	add.s64 	%rd13, %rd1, %rd12;
	ld.global.f64 	%fd186, [%rd13];
$L__BB2_12:
	ld.shared.f64 	%fd122, [_ZZ20coalesced_prefetchedPdS_iiE6shared];
	add.f64 	%fd123, %fd12, %fd122;
	ld.shared.f64 	%fd124, [_ZZ20coalesced_prefetchedPdS_iiE6shared+8];
	add.f64 	%fd125, %fd123, %fd124;
	ld.shared.f64 	%fd126, [_ZZ20coalesced_prefetchedPdS_iiE6shared+16];
	add.f64 	%fd127, %fd125, %fd126;
	ld.shared.f64 	%fd128, [_ZZ20coalesced_prefetchedPdS_iiE6shared+24];
	add.f64 	%fd129, %fd127, %fd128;
	ld.shared.f64 	%fd130, [_ZZ20coalesced_prefetchedPdS_iiE6shared+32];
	add.f64 	%fd131, %fd129, %fd130;
	ld.shared.f64 	%fd132, [_ZZ20coalesced_prefetchedPdS_iiE6shared+40];
	add.f64 	%fd133, %fd131, %fd132;
	ld.shared.f64 	%fd134, [_ZZ20coalesced_prefetchedPdS_iiE6shared+48];
	add.f64 	%fd135, %fd133, %fd134;
	ld.shared.f64 	%fd136, [_ZZ20coalesced_prefetchedPdS_iiE6shared+56];
	add.f64 	%fd137, %fd135, %fd136;
	ld.shared.f64 	%fd138, [_ZZ20coalesced_prefetchedPdS_iiE6shared+64];
	add.f64 	%fd139, %fd137, %fd138;
	ld.shared.f64 	%fd140, [_ZZ20coalesced_prefetchedPdS_iiE6shared+72];
	add.f64 	%fd141, %fd139, %fd140;
	ld.shared.f64 	%fd142, [_ZZ20coalesced_prefetchedPdS_iiE6shared+80];
	add.f64 	%fd143, %fd141, %fd142;
	ld.shared.f64 	%fd144, [_ZZ20coalesced_prefetchedPdS_iiE6shared+88];
	add.f64 	%fd145, %fd143, %fd144;
	ld.shared.f64 	%fd146, [_ZZ20coalesced_prefetchedPdS_iiE6shared+96];
	add.f64 	%fd147, %fd145, %fd146;
	ld.shared.f64 	%fd148, [_ZZ20coalesced_prefetchedPdS_iiE6shared+104];
	add.f64 	%fd149, %fd147, %fd148;
	ld.shared.f64 	%fd150, [_ZZ20coalesced_prefetchedPdS_iiE6shared+112];
	add.f64 	%fd151, %fd149, %fd150;
	ld.shared.f64 	%fd152, [_ZZ20coalesced_prefetchedPdS_iiE6shared+120];
	add.f64 	%fd196, %fd151, %fd152;
	bar.sync 	0;
	add.s32 	%r58, %r58, 64;
	add.s32 	%r57, %r57, %r6;
	add.s32 	%r56, %r56, %r6;
	add.s32 	%r55, %r55, %r6;
	add.s32 	%r54, %r54, %r6;
	add.s32 	%r53, %r53, 4;
	setp.ne.s32 	%p8, %r53, 0;
	@%p8 bra 	$L__BB2_4;
	add.s32 	%r62, %r58, -32;
$L__BB2_14:
	setp.eq.s32 	%p9, %r5, 0;
	@%p9 bra 	$L__BB2_19;
	add.s32 	%r52, %r62, 16;
	mad.lo.s32 	%r61, %r36, %r52, %r2;
	shl.b32 	%r27, %r36, 4;
	neg.s32 	%r60, %r5;
$L__BB2_16:
	.pragma "nounroll";
	st.shared.f64 	[%r3], %fd186;
	bar.sync 	0;
	add.s32 	%r62, %r62, 16;
	setp.ge.s32 	%p10, %r62, %r35;
	@%p10 bra 	$L__BB2_18;
	mul.wide.s32 	%rd14, %r61, 8;
	add.s64 	%rd15, %rd1, %rd14;
	ld.global.f64 	%fd186, [%rd15];
$L__BB2_18:
	ld.shared.f64 	%fd153, [_ZZ20coalesced_prefetchedPdS_iiE6shared];
	add.f64 	%fd154, %fd196, %fd153;
	ld.shared.f64 	%fd155, [_ZZ20coalesced_prefetchedPdS_iiE6shared+8];
	add.f64 	%fd156, %fd154, %fd155;
	ld.shared.f64 	%fd157, [_ZZ20coalesced_prefetchedPdS_iiE6shared+16];
	add.f64 	%fd158, %fd156, %fd157;
	ld.shared.f64 	%fd159, [_ZZ20coalesced_prefetchedPdS_iiE6shared+24];
	add.f64 	%fd160, %fd158, %fd159;
	ld.shared.f64 	%fd161, [_ZZ20coalesced_prefetchedPdS_iiE6shared+32];
	add.f64 	%fd162, %fd160, %fd161;
	ld.shared.f64 	%fd163, [_ZZ20coalesced_prefetchedPdS_iiE6shared+40];
	add.f64 	%fd164, %fd162, %fd163;
	ld.shared.f64 	%fd165, [_ZZ20coalesced_prefetchedPdS_iiE6shared+48];
	add.f64 	%fd166, %fd164, %fd165;
	ld.shared.f64 	%fd167, [_ZZ20coalesced_prefetchedPdS_iiE6shared+56];
	add.f64 	%fd168, %fd166, %fd167;
	ld.shared.f64 	%fd169, [_ZZ20coalesced_prefetchedPdS_iiE6shared+64];
	add.f64 	%fd170, %fd168, %fd169;
	ld.shared.f64 	%fd171, [_ZZ20coalesced_prefetchedPdS_iiE6shared+72];
	add.f64 	%fd172, %fd170, %fd171;
	ld.shared.f64 	%fd173, [_ZZ20coalesced_prefetchedPdS_iiE6shared+80];
	add.f64 	%fd174, %fd172, %fd173;
	ld.shared.f64 	%fd175, [_ZZ20coalesced_prefetchedPdS_iiE6shared+88];
	add.f64 	%fd176, %fd174, %fd175;
	ld.shared.f64 	%fd177, [_ZZ20coalesced_prefetchedPdS_iiE6shared+96];
	add.f64 	%fd178, %fd176, %fd177;
	ld.shared.f64 	%fd179, [_ZZ20coalesced_prefetchedPdS_iiE6shared+104];
	add.f64 	%fd180, %fd178, %fd179;
	ld.shared.f64 	%fd181, [_ZZ20coalesced_prefetchedPdS_iiE6shared+112];
	add.f64 	%fd182, %fd180, %fd181;
	ld.shared.f64 	%fd183, [_ZZ20coalesced_prefetchedPdS_iiE6shared+120];
	add.f64 	%fd196, %fd182, %fd183;
	bar.sync 	0;
	add.s32 	%r61, %r61, %r27;
	add.s32 	%r60, %r60, 1;
	setp.ne.s32 	%p11, %r60, 0;
	@%p11 bra 	$L__BB2_16;
$L__BB2_19:
	cvta.to.global.u64 	%rd16, %rd2;
	mul.wide.s32 	%rd17, %r2, 8;
	add.s64 	%rd18, %rd16, %rd17;
	st.global.f64 	[%rd18], %fd196;
$L__BB2_20:
	ret;

}


// ===== COMPILED SASS (sm_100) =====

	.target	sm_100

	.elftype	@"ET_EXEC"


//--------------------- .note.nv.tkinfo           --------------------------
	.section	.note.nv.tkinfo,"",@"SHT_NOTE"
	.sectionflags	@"SHF_NOTE_NV_TKINFO"
	.tkinfo
        /*0018*/ 	.word	0x00000002
        /*0030*/ 	.string	""
        /*0030*/ 	.string	"ptxas"
        /*0030*/ 	.string	"Cuda compilation tools, release 13.0, V13.0.88"
        /*0030*/ 	.string	"Build cuda_13.0.r13.0/compiler.36424714_0"
        /*0030*/ 	.string	"-arch sm_100 -m 64 "



//--------------------- .note.nv.cuinfo           --------------------------
	.section	.note.nv.cuinfo,"",@"SHT_NOTE"
	.sectionflags	@"SHF_NOTE_NV_CUINFO"
        /*0018*/ 	.short	0x0002
        /*001a*/ 	.short	0x0064
        /*001c*/ 	.short	0x0082
	.zero		2


//--------------------- .nv.info                  --------------------------
	.section	.nv.info,"",@"SHT_CUDA_INFO"
	.align	4


	//----- nvinfo : EIATTR_REGCOUNT
	.align		4
        /*0000*/ 	.byte	0x04, 0x2f
        /*0002*/ 	.short	(.L_1 - .L_0)
	.align		4
.L_0:
        /*0004*/ 	.word	index@(_Z15naive_reductionPdS_ii)
        /*0008*/ 	.word	0x00000020


	//----- nvinfo : EIATTR_FRAME_SIZE
	.align		4
.L_1:
        /*000c*/ 	.byte	0x04, 0x11
        /*000e*/ 	.short	(.L_3 - .L_2)
	.align		4
.L_2:
        /*0010*/ 	.word	index@(_Z15naive_reductionPdS_ii)
        /*0014*/ 	.word	0x00000000


	//----- nvinfo : EIATTR_REGCOUNT
	.align		4
.L_3:
        /*0018*/ 	.byte	0x04, 0x2f
        /*001a*/ 	.short	(.L_5 - .L_4)
	.align		4
.L_4:
        /*001c*/ 	.word	index@(_Z9coalescedPdS_ii)
        /*0020*/ 	.word	0x00000020


	//----- nvinfo : EIATTR_FRAME_SIZE
	.align		4
.L_5:
        /*0024*/ 	.byte	0x04, 0x11
        /*0026*/ 	.short	(.L_7 - .L_6)
	.align		4
.L_6:
        /*0028*/ 	.word	index@(_Z9coalescedPdS_ii)
        /*002c*/ 	.word	0x00000000


	//----- nvinfo : EIATTR_REGCOUNT
	.align		4
.L_7:
        /*0030*/ 	.byte	0x04, 0x2f
        /*0032*/ 	.short	(.L_9 - .L_8)
	.align		4
.L_8:
        /*0034*/ 	.word	index@(_Z20coalesced_prefetchedPdS_ii)
        /*0038*/ 	.word	0x0000001e


	//----- nvinfo : EIATTR_FRAME_SIZE
	.align		4
.L_9:
        /*003c*/ 	.byte	0x04, 0x11
        /*003e*/ 	.short	(.L_11 - .L_10)
	.align		4
.L_10:
        /*0040*/ 	.word	index@(_Z20coalesced_prefetchedPdS_ii)
        /*0044*/ 	.word	0x00000000


	//----- nvinfo : EIATTR_MIN_STACK_SIZE
	.align		4
.L_11:
        /*0048*/ 	.byte	0x04, 0x12
        /*004a*/ 	.short	(.L_13 - .L_12)
	.align		4
.L_12:
        /*004c*/ 	.word	index@(_Z20coalesced_prefetchedPdS_ii)
        /*0050*/ 	.word	0x00000000


	//----- nvinfo : EIATTR_MIN_STACK_SIZE
	.align		4
.L_13:
        /*0054*/ 	.byte	0x04, 0x12
        /*0056*/ 	.short	(.L_15 - .L_14)
	.align		4
.L_14:
        /*0058*/ 	.word	index@(_Z9coalescedPdS_ii)
        /*005c*/ 	.word	0x00000000


	//----- nvinfo : EIATTR_MIN_STACK_SIZE
	.align		4
.L_15:
        /*0060*/ 	.byte	0x04, 0x12
        /*0062*/ 	.short	(.L_17 - .L_16)
	.align		4
.L_16:
        /*0064*/ 	.word	index@(_Z15naive_reductionPdS_ii)
        /*0068*/ 	.word	0x00000000
.L_17:


//--------------------- .nv.compat                --------------------------
	.section	.nv.compat,"",@"SHT_CUDA_COMPAT_INFO"
	.align	4
        /*0000*/ 	.byte	0x02, 0x09, 0x00, 0x00, 0x02, 0x02, 0x01, 0x00, 0x02, 0x05, 0x05, 0x00, 0x03, 0x07, 0x01, 0x01
        /*0010*/ 	.byte	0x02, 0x03, 0x00, 0x00, 0x02, 0x06, 0x01, 0x00, 0x04, 0x0b, 0x08, 0x00, 0x01, 0x00, 0x00, 0x00
        /*0020*/ 	.byte	0x00, 0x00, 0x00, 0x00


//--------------------- .nv.info._Z20coalesced_prefetchedPdS_ii --------------------------
	.section	.nv.info._Z20coalesced_prefetchedPdS_ii,"",@"SHT_CUDA_INFO"
	.sectionflags	@""
	.align	4


	//----- nvinfo : EIATTR_CUDA_API_VERSION
	.align		4
        /*0000*/ 	.byte	0x04, 0x37
        /*0002*/ 	.short	(.L_19 - .L_18)
.L_18:
        /*0004*/ 	.word	0x00000082


	//----- nvinfo : EIATTR_KPARAM_INFO
	.align		4
.L_19:
        /*0008*/ 	.byte	0x04, 0x17
        /*000a*/ 	.short	(.L_21 - .L_20)
.L_20:
        /*000c*/ 	.word	0x00000000
        /*0010*/ 	.short	0x0003
        /*0012*/ 	.short	0x0014
        /*0014*/ 	.byte	0x00, 0xf0, 0x11, 0x00


	//----- nvinfo : EIATTR_KPARAM_INFO
	.align		4
.L_21:
        /*0018*/ 	.byte	0x04, 0x17
        /*001a*/ 	.short	(.L_23 - .L_22)
.L_22:
        /*001c*/ 	.word	0x00000000
        /*0020*/ 	.short	0x0002
        /*0022*/ 	.short	0x0010
        /*0024*/ 	.byte	0x00, 0xf0, 0x11, 0x00


	//----- nvinfo : EIATTR_KPARAM_INFO
	.align		4
.L_23:
        /*0028*/ 	.byte	0x04, 0x17
        /*002a*/ 	.short	(.L_25 - .L_24)
.L_24:
        /*002c*/ 	.word	0x00000000
        /*0030*/ 	.short	0x0001
        /*0032*/ 	.short	0x0008
        /*0034*/ 	.byte	0x00, 0xf5, 0x21, 0x00


	//----- nvinfo : EIATTR_KPARAM_INFO
	.align		4
.L_25:
        /*0038*/ 	.byte	0x04, 0x17
        /*003a*/ 	.short	(.L_27 - .L_26)
.L_26:
        /*003c*/ 	.word	0x00000000
        /*0040*/ 	.short	0x0000
        /*0042*/ 	.short	0x0000
        /*0044*/ 	.byte	0x00, 0xf5, 0x21, 0x00


	//----- nvinfo : EIATTR_SPARSE_MMA_MASK
	.align		4
.L_27:
        /*0048*/ 	.byte	0x03, 0x50
        /*004a*/ 	.short	0x0000


	//----- nvinfo : EIATTR_MAXREG_COUNT
	.align		4
        /*004c*/ 	.byte	0x03, 0x1b
        /*004e*/ 	.short	0x00ff


	//----- nvinfo : EIATTR_NUM_BARRIERS
	.align		4
        /*0050*/ 	.byte	0x02, 0x4c
        /*0052*/ 	.byte	0x01
	.zero		1


	//----- nvinfo : EIATTR_MERCURY_ISA_VERSION
	.align		4
        /*0054*/ 	.byte	0x03, 0x5f
        /*0056*/ 	.short	0x0101


	//----- nvinfo : EIATTR_VRC_CTA_INIT_COUNT
	.align		4
        /*0058*/ 	.byte	0x02, 0x4a
	.zero		1
	.zero		1


	//----- nvinfo : EIATTR_EXIT_INSTR_OFFSETS
	.align		4
        /*005c*/ 	.byte	0x04, 0x1c
        /*005e*/ 	.short	(.L_29 - .L_28)


	//   ....[0]....
.L_28:
        /*0060*/ 	.word	0x00000080


	//   ....[1]....
        /*0064*/ 	.word	0x00000e10


	//----- nvinfo : EIATTR_CBANK_PARAM_SIZE
	.align		4
.L_29:
        /*0068*/ 	.byte	0x03, 0x19
        /*006a*/ 	.short	0x0018


	//----- nvinfo : EIATTR_PARAM_CBANK
	.align		4
        /*006c*/ 	.byte	0x04, 0x0a
        /*006e*/ 	.short	(.L_31 - .L_30)
	.align		4
.L_30:
        /*0070*/ 	.word	index@(.nv.constant0._Z20coalesced_prefetchedPdS_ii)
        /*0074*/ 	.short	0x0380
        /*0076*/ 	.short	0x0018


	//----- nvinfo : EIATTR_SW_WAR
	.align		4
.L_31:
        /*0078*/ 	.byte	0x04, 0x36
        /*007a*/ 	.short	(.L_33 - .L_32)
.L_32:
        /*007c*/ 	.word	0x00000008
.L_33:


//--------------------- .nv.info._Z9coalescedPdS_ii --------------------------
	.section	.nv.info._Z9coalescedPdS_ii,"",@"SHT_CUDA_INFO"
	.sectionflags	@""
	.align	4


	//----- nvinfo : EIATTR_CUDA_API_VERSION
	.align		4
        /*0000*/ 	.byte	0x04, 0x37
        /*0002*/ 	.short	(.L_35 - .L_34)
.L_34:
        /*0004*/ 	.word	0x00000082


	//----- nvinfo : EIATTR_KPARAM_INFO
	.align		4
.L_35:
        /*0008*/ 	.byte	0x04, 0x17
        /*000a*/ 	.short	(.L_37 - .L_36)
.L_36:
        /*000c*/ 	.word	0x00000000
        /*0010*/ 	.short	0x0003
        /*0012*/ 	.short	0x0014
        /*0014*/ 	.byte	0x00, 0xf0, 0x11, 0x00


	//----- nvinfo : EIATTR_KPARAM_INFO
	.align		4
.L_37:
        /*0018*/ 	.byte	0x04, 0x17
        /*001a*/ 	.short	(.L_39 - .L_38)
.L_38:
        /*001c*/ 	.word	0x00000000
        /*0020*/ 	.short	0x0002
        /*0022*/ 	.short	0x0010
        /*0024*/ 	.byte	0x00, 0xf0, 0x11, 0x00


	//----- nvinfo : EIATTR_KPARAM_INFO
	.align		4
.L_39:
        /*0028*/ 	.byte	0x04, 0x17
        /*002a*/ 	.short	(.L_41 - .L_40)
.L_40:
        /*002c*/ 	.word	0x00000000
        /*0030*/ 	.short	0x0001
        /*0032*/ 	.short	0x0008
        /*0034*/ 	.byte	0x00, 0xf5, 0x21, 0x00


	//----- nvinfo : EIATTR_KPARAM_INFO
	.align		4
.L_41:
        /*0038*/ 	.byte	0x04, 0x17
        /*003a*/ 	.short	(.L_43 - .L_42)
.L_42:
        /*003c*/ 	.word	0x00000000
        /*0040*/ 	.short	0x0000
        /*0042*/ 	.short	0x0000
        /*0044*/ 	.byte	0x00, 0xf5, 0x21, 0x00


	//----- nvinfo : EIATTR_SPARSE_MMA_MASK
	.align		4
.L_43:
        /*0048*/ 	.byte	0x03, 0x50
        /*004a*/ 	.short	0x0000


	//----- nvinfo : EIATTR_MAXREG_COUNT
	.align		4
        /*004c*/ 	.byte	0x03, 0x1b
        /*004e*/ 	.short	0x00ff


	//----- nvinfo : EIATTR_NUM_BARRIERS
	.align		4
        /*0050*/ 	.byte	0x02, 0x4c
        /*0052*/ 	.byte	0x01
	.zero		1


	//----- nvinfo : EIATTR_MERCURY_ISA_VERSION
	.align		4
        /*0054*/ 	.byte	0x03, 0x5f
        /*0056*/ 	.short	0x0101


	//----- nvinfo : EIATTR_VRC_CTA_INIT_COUNT
	.align		4
        /*0058*/ 	.byte	0x02, 0x4a
	.zero		1
	.zero		1


	//----- nvinfo : EIATTR_EXIT_INSTR_OFFSETS
	.align		4
        /*005c*/ 	.byte	0x04, 0x1c
        /*005e*/ 	.short	(.L_45 - .L_44)


	//   ....[0]....
.L_44:
        /*0060*/ 	.word	0x00000070


	//   ....[1]....
        /*0064*/ 	.word	0x00001020


	//----- nvinfo : EIATTR_CBANK_PARAM_SIZE
	.align		4
.L_45:
        /*0068*/ 	.byte	0x03, 0x19
        /*006a*/ 	.short	0x0018


	//----- nvinfo : EIATTR_PARAM_CBANK
	.align		4
        /*006c*/ 	.byte	0x04, 0x0a
        /*006e*/ 	.short	(.L_47 - .L_46)
	.align		4
.L_46:
        /*0070*/ 	.word	index@(.nv.constant0._Z9coalescedPdS_ii)
        /*0074*/ 	.short	0x0380
        /*0076*/ 	.short	0x0018


	//----- nvinfo : EIATTR_SW_WAR
	.align		4
.L_47:
        /*0078*/ 	.byte	0x04, 0x36
        /*007a*/ 	.short	(.L_49 - .L_48)
.L_48:
        /*007c*/ 	.word	0x00000008
.L_49:


//--------------------- .nv.info._Z15naive_reductionPdS_ii --------------------------
	.section	.nv.info._Z15naive_reductionPdS_ii,"",@"SHT_CUDA_INFO"
	.sectionflags	@""
	.align	4


	//----- nvinfo : EIATTR_CUDA_API_VERSION
	.align		4
        /*0000*/ 	.byte	0x04, 0x37
        /*0002*/ 	.short	(.L_51 - .L_50)
.L_50:
        /*0004*/ 	.word	0x00000082


	//----- nvinfo : EIATTR_KPARAM_INFO
	.align		4
.L_51:
        /*0008*/ 	.byte	0x04, 0x17
        /*000a*/ 	.short	(.L_53 - .L_52)
.L_52:
        /*000c*/ 	.word	0x00000000
        /*0010*/ 	.short	0x0003
        /*0012*/ 	.short	0x0014
        /*0014*/ 	.byte	0x00, 0xf0, 0x11, 0x00


	//----- nvinfo : EIATTR_KPARAM_INFO
	.align		4
.L_53:
        /*0018*/ 	.byte	0x04, 0x17
        /*001a*/ 	.short	(.L_55 - .L_54)
.L_54:
        /*001c*/ 	.word	0x00000000
        /*0020*/ 	.short	0x0002
        /*0022*/ 	.short	0x0010
        /*0024*/ 	.byte	0x00, 0xf0, 0x11, 0x00


	//----- nvinfo : EIATTR_KPARAM_INFO
	.align		4
.L_55:
        /*0028*/ 	.byte	0x04, 0x17
        /*002a*/ 	.short	(.L_57 - .L_56)
.L_56:
        /*002c*/ 	.word	0x00000000
        /*0030*/ 	.short	0x0001
        /*0032*/ 	.short	0x0008
        /*0034*/ 	.byte	0x00, 0xf5, 0x21, 0x00


	//----- nvinfo : EIATTR_KPARAM_INFO
	.align		4
.L_57:
        /*0038*/ 	.byte	0x04, 0x17
        /*003a*/ 	.short	(.L_59 - .L_58)
.L_58:
        /*003c*/ 	.word	0x00000000
        /*0040*/ 	.short	0x0000
        /*0042*/ 	.short	0x0000
        /*0044*/ 	.byte	0x00, 0xf5, 0x21, 0x00


	//----- nvinfo : EIATTR_SPARSE_MMA_MASK
	.align		4
.L_59:
        /*0048*/ 	.byte	0x03, 0x50
        /*004a*/ 	.short	0x0000


	//----- nvinfo : EIATTR_MAXREG_COUNT
	.align		4
        /*004c*/ 	.byte	0x03, 0x1b
        /*004e*/ 	.short	0x00ff


	//----- nvinfo : EIATTR_MERCURY_ISA_VERSION
	.align		4
        /*0050*/ 	.byte	0x03, 0x5f
        /*0052*/ 	.short	0x0101


	//----- nvinfo : EIATTR_VRC_CTA_INIT_COUNT
	.align		4
        /*0054*/ 	.byte	0x02, 0x4a
	.zero		1
	.zero		1


	//----- nvinfo : EIATTR_EXIT_INSTR_OFFSETS
	.align		4
        /*0058*/ 	.byte	0x04, 0x1c
        /*005a*/ 	.short	(.L_61 - .L_60)


	//   ....[0]....
.L_60:
        /*005c*/ 	.word	0x00000070


	//   ....[1]....
        /*0060*/ 	.word	0x000008e0


	//----- nvinfo : EIATTR_CBANK_PARAM_SIZE
	.align		4
.L_61:
        /*0064*/ 	.byte	0x03, 0x19
        /*0066*/ 	.short	0x0018


	//----- nvinfo : EIATTR_PARAM_CBANK
	.align		4
        /*0068*/ 	.byte	0x04, 0x0a
        /*006a*/ 	.short	(.L_63 - .L_62)
	.align		4
.L_62:
        /*006c*/ 	.word	index@(.nv.constant0._Z15naive_reductionPdS_ii)
        /*0070*/ 	.short	0x0380
        /*0072*/ 	.short	0x0018


	//----- nvinfo : EIATTR_SW_WAR
	.align		4
.L_63:
        /*0074*/ 	.byte	0x04, 0x36
        /*0076*/ 	.short	(.L_65 - .L_64)
.L_64:
        /*0078*/ 	.word	0x00000008
.L_65:


//--------------------- .nv.callgraph             --------------------------
	.section	.nv.callgraph,"",@"SHT_CUDA_CALLGRAPH"
	.align	4
	.sectionentsize	8
	.align		4
        /*0000*/ 	.word	0x00000000
	.align		4
        /*0004*/ 	.word	0xffffffff
	.align		4
        /*0008*/ 	.word	0x00000000
	.align		4
        /*000c*/ 	.word	0xfffffffe
	.align		4
        /*0010*/ 	.word	0x00000000
	.align		4
        /*0014*/ 	.word	0xfffffffd
	.align		4
        /*0018*/ 	.word	0x00000000
	.align		4
        /*001c*/ 	.word	0xfffffffc


//--------------------- .text._Z20coalesced_prefetchedPdS_ii --------------------------
	.section	.text._Z20coalesced_prefetchedPdS_ii,"ax",@progbits
	.align	128
        .global         _Z20coalesced_prefetchedPdS_ii
        .type           _Z20coalesced_prefetchedPdS_ii,@function
        .size           _Z20coalesced_prefetchedPdS_ii,(.L_x_17 - _Z20coalesced_prefetchedPdS_ii)
        .other          _Z20coalesced_prefetchedPdS_ii,@"STO_CUDA_ENTRY STV_DEFAULT"
_Z20coalesced_prefetchedPdS_ii:
.text._Z20coalesced_prefetchedPdS_ii:
[----:B------:R-:W-:Y:S01]  /*0000*/  LDC R1, c[0x0][0x37c] ;  /* 0x0000df00ff017b82 */ /* 0x000fe20000000800 */
[----:B------:R-:W0:Y:S07]  /*0010*/  S2R R19, SR_TID.X ;  /* 0x0000000000137919 */ /* 0x000e2e0000002100 */
[----:B------:R-:W0:Y:S01]  /*0020*/  S2UR UR4, SR_CTAID.X ;  /* 0x00000000000479c3 */ /* 0x000e220000002500 */
[----:B------:R-:W1:Y:S07]  /*0030*/  LDCU UR5, c[0x0][0x394] ;  /* 0x00007280ff0577ac */ /* 0x000e6e0008000800 */
[----:B------:R-:W0:Y:S01]  /*0040*/  LDC R20, c[0x0][0x360] ;  /* 0x0000d800ff147b82 */ /* 0x000e220000000800 */
[----:B-1----:R-:W-:Y:S01]  /*0050*/  MOV R9, UR5 ;  /* 0x0000000500097c02 */ /* 0x002fe20008000f00 */
[----:B0-----:R-:W-:-:S05]  /*0060*/  IMAD R20, R20, UR4, R19 ;  /* 0x0000000414147c24 */ /* 0x001fca000f8e0213 */
[----:B------:R-:W-:-:S13]  /*0070*/  ISETP.GE.AND P0, PT, R20, R9, PT ;  /* 0x000000091400720c */ /* 0x000fda0003f06270 */
[----:B------:R-:W-:Y:S05]  /*0080*/  @P0 EXIT ;  /* 0x000000000000094d */ /* 0x000fea0003800000 */
[----:B------:R-:W0:Y:S01]  /*0090*/  LDCU UR8, c[0x0][0x390] ;  /* 0x00007200ff0877ac */ /* 0x000e220008000800 */
[----:B------:R-:W-:Y:S01]  /*00a0*/  CS2R R24, SRZ ;  /* 0x0000000000187805 */ /* 0x000fe2000001ff00 */
[----:B------:R-:W1:Y:S01]  /*00b0*/  LDCU.64 UR10, c[0x0][0x358] ;  /* 0x00006b00ff0a77ac */ /* 0x000e620008000a00 */
[----:B0-----:R-:W-:-:S09]  /*00c0*/  UISETP.GE.AND UP0, UPT, UR8, 0x1, UPT ;  /* 0x000000010800788c */ /* 0x001fd2000bf06270 */
[----:B-1----:R-:W-:Y:S05]  /*00d0*/  BRA.U !UP0, `(.L_x_0) ;  /* 0x0000000d08407547 */ /* 0x002fea000b800000 */
[----:B------:R-:W0:Y:S01]  /*00e0*/  LDC.64 R22, c[0x0][0x380] ;  /* 0x0000e000ff167b82 */ /* 0x000e220000000a00 */
[----:B------:R-:W-:-:S04]  /*00f0*/  IMAD R3, R19, R9, R20 ;  /* 0x0000000913037224 */ /* 0x000fc800078e0214 */
[----:B0-----:R-:W-:-:S06]  /*0100*/  IMAD.WIDE.U32 R22, R3, 0x8, R22 ;  /* 0x0000000803167825 */ /* 0x001fcc00078e0016 */
[----:B------:R-:W5:Y:S01]  /*0110*/  LDG.E.64 R22, desc[UR10][R22.64] ;  /* 0x0000000a16167981 */ /* 0x000f62000c1e1b00 */
[----:B------:R-:W0:Y:S01]  /*0120*/  S2UR UR5, SR_CgaCtaId ;  /* 0x00000000000579c3 */ /* 0x000e220000008800 */
[----:B------:R-:W-:Y:S01]  /*0130*/  UIADD3 UR4, UPT, UPT, UR8, -0x1, URZ ;  /* 0xffffffff08047890 */ /* 0x000fe2000fffe0ff */
[----:B------:R-:W-:Y:S01]  /*0140*/  CS2R R24, SRZ ;  /* 0x0000000000187805 */ /* 0x000fe2000001ff00 */
[----:B------:R-:W-:Y:S02]  /*0150*/  UISETP.GE.U32.AND UP0, UPT, UR8, 0x31, UPT ;  /* 0x000000310800788c */ /* 0x000fe4000bf06070 */
[----:B------:R-:W-:-:S03]  /*0160*/  ULEA.HI UR6, UR4, 0x1, URZ, 0x1c ;  /* 0x0000000104067891 */ /* 0x000fc6000f8fe0ff */
[----:B------:R-:W-:Y:S01]  /*0170*/  UMOV UR4, 0x400 ;  /* 0x0000040000047882 */ /* 0x000fe20000000000 */
[----:B------:R-:W-:Y:S02]  /*0180*/  ULOP3.LUT UR7, UR6, 0x3, URZ, 0xc0, !UPT ;  /* 0x0000000306077892 */ /* 0x000fe4000f8ec0ff */
[----:B0-----:R-:W-:-:S03]  /*0190*/  ULEA UR5, UR5, UR4, 0x18 ;  /* 0x0000000405057291 */ /* 0x001fc6000f8ec0ff */
[----:B------:R-:W-:-:S03]  /*01a0*/  UMOV UR4, URZ ;  /* 0x000000ff00047c82 */ /* 0x000fc60008000000 */
[----:B------:R-:W-:Y:S01]  /*01b0*/  LEA R19, R19, UR5, 0x3 ;  /* 0x0000000513137c11 */ /* 0x000fe2000f8e18ff */
[----:B------:R-:W-:Y:S06]  /*01c0*/  BRA.U !UP0, `(.L_x_1) ;  /* 0x0000000908587547 */ /* 0x000fec000b800000 */
[----:B------:R-:W0:Y:S01]  /*01d0*/  LDC R0, c[0x0][0x390] ;  /* 0x0000e400ff007b82 */ /* 0x000e220000000800 */
[----:B------:R-:W-:Y:S01]  /*01e0*/  ULOP3.LUT UR6, UR6, 0x1ffffffc, URZ, 0xc0, !UPT ;  /* 0x1ffffffc06067892 */ /* 0x000fe2000f8ec0ff */
[C-C-:B------:R-:W-:Y:S01]  /*01f0*/  IMAD R18, R9.reuse, 0x40, R20.reuse ;  /* 0x0000004009127824 */ /* 0x140fe200078e0214 */
[C---:B------:R-:W-:Y:S01]  /*0200*/  LEA R16, R9.reuse, R20, 0x5 ;  /* 0x0000001409107211 */ /* 0x040fe200078e28ff */
[C-C-:B------:R-:W-:Y:S01]  /*0210*/  IMAD R17, R9.reuse, 0x30, R20.reuse ;  /* 0x0000003009117824 */ /* 0x140fe200078e0214 */
[----:B------:R-:W-:Y:S01]  /*0220*/  CS2R R24, SRZ ;  /* 0x0000000000187805 */ /* 0x000fe2000001ff00 */
[----:B------:R-:W-:Y:S01]  /*0230*/  IMAD R3, R9, 0x10, R20 ;  /* 0x0000001009037824 */ /* 0x000fe200078e0214 */
[----:B------:R-:W-:Y:S01]  /*0240*/  UIADD3 UR6, UPT, UPT, -UR6, URZ, URZ ;  /* 0x000000ff06067290 */ /* 0x000fe2000fffe1ff */
[----:B------:R-:W1:Y:S01]  /*0250*/  LDC R2, c[0x0][0x394] ;  /* 0x0000e500ff027b82 */ /* 0x000e620000000800 */
[----:B------:R-:W-:-:S10]  /*0260*/  UMOV UR4, 0x20 ;  /* 0x0000002000047882 */ /* 0x000fd40000000000 */
.L_x_2:
[----:B------:R-:W-:Y:S01]  /*0270*/  UIADD3 UR5, UPT, UPT, UR4, -0x10, URZ ;  /* 0xfffffff004057890 */ /* 0x000fe2000fffe0ff */
[----:B-----5:R2:W-:Y:S01]  /*0280*/  STS.64 [R19], R22 ;  /* 0x0000001613007388 */ /* 0x0205e20000000a00 */
[----:B------:R-:W-:Y:S04]  /*0290*/  BAR.SYNC.DEFER_BLOCKING 0x0 ;  /* 0x0000000000007b1d */ /* 0x000fe80000010000 */
[----:B0-----:R-:W-:-:S13]  /*02a0*/  ISETP.LE.AND P0, PT, R0, UR5, PT ;  /* 0x0000000500007c0c */ /* 0x001fda000bf03270 */
[----:B------:R-:W0:Y:S02]  /*02b0*/  @!P0 LDC.64 R26, c[0x0][0x380] ;  /* 0x0000e000ff1a8b82 */ /* 0x000e240000000a00 */
[----:B0-----:R-:W-:-:S05]  /*02c0*/  @!P0 IMAD.WIDE R26, R3, 0x8, R26 ;  /* 0x00000008031a8825 */ /* 0x001fca00078e021a */
[----:B--2---:R0:W2:Y:S01]  /*02d0*/  @!P0 LDG.E.64 R22, desc[UR10][R26.64] ;  /* 0x0000000a1a168981 */ /* 0x0040a2000c1e1b00 */
[----:B------:R-:W3:Y:S01]  /*02e0*/  S2UR UR8, SR_CgaCtaId ;  /* 0x00000000000879c3 */ /* 0x000ee20000008800 */
[----:B------:R-:W-:Y:S01]  /*02f0*/  UMOV UR5, 0x400 ;  /* 0x0000040000057882 */ /* 0x000fe20000000000 */
[----:B------:R-:W-:Y:S01]  /*0300*/  ISETP.LE.AND P0, PT, R0, UR4, PT ;  /* 0x0000000400007c0c */ /* 0x000fe2000bf03270 */
[----:B---3--:R-:W-:-:S09]  /*0310*/  ULEA UR5, UR8, UR5, 0x18 ;  /* 0x0000000508057291 */ /* 0x008fd2000f8ec0ff */
[----:B------:R-:W3:Y:S04]  /*0320*/  LDS.128 R12, [UR5] ;  /* 0x00000005ff0c7984 */ /* 0x000ee80008000c00 */
[----:B------:R-:W4:Y:S04]  /*0330*/  LDS.128 R4, [UR5+0x10] ;  /* 0x00001005ff047984 */ /* 0x000f280008000c00 */
[----:B------:R-:W1:Y:S01]  /*0340*/  LDS.128 R8, [UR5+0x20] ;  /* 0x00002005ff087984 */ /* 0x000e620008000c00 */
[----:B---3--:R-:W-:-:S08]  /*0350*/  DADD R24, R12, R24 ;  /* 0x000000000c187229 */ /* 0x008fd00000000018 */
[----:B------:R-:W-:Y:S01]  /*0360*/  DADD R24, R24, R14 ;  /* 0x0000000018187229 */ /* 0x000fe2000000000e */
[----:B------:R-:W3:Y:S07]  /*0370*/  LDS.128 R12, [UR5+0x30] ;  /* 0x00003005ff0c7984 */ /* 0x000eee0008000c00 */
[----:B----4-:R-:W-:-:S08]  /*0380*/  DADD R24, R24, R4 ;  /* 0x0000000018187229 */ /* 0x010fd00000000004 */
[----:B------:R-:W-:Y:S01]  /*0390*/  DADD R24, R24, R6 ;  /* 0x0000000018187229 */ /* 0x000fe20000000006 */
[----:B------:R-:W4:Y:S07]  /*03a0*/  LDS.128 R4, [UR5+0x40] ;  /* 0x00004005ff047984 */ /* 0x000f2e0008000c00 */
[----:B-1----:R-:W-:Y:S02]  /*03b0*/  DADD R8, R24, R8 ;  /* 0x0000000018087229 */ /* 0x002fe40000000008 */
[----:B------:R-:W1:Y:S06]  /*03c0*/  @!P0 LDC.64 R24, c[0x0][0x380] ;  /* 0x0000e000ff188b82 */ /* 0x000e6c0000000a00 */
[----:B------:R-:W-:-:S08]  /*03d0*/  DADD R10, R8, R10 ;  /* 0x00000000080a7229 */ /* 0x000fd0000000000a */
[----:B---3--:R-:W-:-:S08]  /*03e0*/  DADD R10, R10, R12 ;  /* 0x000000000a0a7229 */ /* 0x008fd0000000000c */
[----:B------:R-:W-:Y:S01]  /*03f0*/  DADD R10, R10, R14 ;  /* 0x000000000a0a7229 */ /* 0x000fe2000000000e */
[----:B-1----:R-:W-:Y:S01]  /*0400*/  @!P0 IMAD.WIDE R24, R16, 0x8, R24 ;  /* 0x0000000810188825 */ /* 0x002fe200078e0218 */
[----:B------:R-:W-:Y:S06]  /*0410*/  LDS.128 R12, [UR5+0x70] ;  /* 0x00007005ff0c7984 */ /* 0x000fec0008000c00 */
[----:B----4-:R-:W-:Y:S02]  /*0420*/  DADD R4, R10, R4 ;  /* 0x000000000a047229 */ /* 0x010fe40000000004 */
[----:B------:R-:W1:Y:S06]  /*0430*/  LDS.128 R8, [UR5+0x50] ;  /* 0x00005005ff087984 */ /* 0x000e6c0008000c00 */
[----:B0-----:R-:W-:-:S02]  /*0440*/  DADD R26, R4, R6 ;  /* 0x00000000041a7229 */ /* 0x001fc40000000006 */
[----:B------:R-:W0:Y:S01]  /*0450*/  LDS.128 R4, [UR5+0x60] ;  /* 0x00006005ff047984 */ /* 0x000e220008000c00 */
[----:B------:R-:W-:Y:S06]  /*0460*/  BAR.SYNC.DEFER_BLOCKING 0x0 ;  /* 0x0000000000007b1d */ /* 0x000fec0000010000 */
[----:B--2---:R2:W-:Y:S02]  /*0470*/  STS.64 [R19], R22 ;  /* 0x0000001613007388 */ /* 0x0045e40000000a00 */
[----:B------:R-:W-:Y:S06]  /*0480*/  BAR.SYNC.DEFER_BLOCKING 0x0 ;  /* 0x0000000000007b1d */ /* 0x000fec0000010000 */
[----:B--2---:R2:W3:Y:S01]  /*0490*/  @!P0 LDG.E.64 R22, desc[UR10][R24.64] ;  /* 0x0000000a18168981 */ /* 0x0044e2000c1e1b00 */
[----:B-1----:R-:W-:Y:S01]  /*04a0*/  DADD R26, R26, R8 ;  /* 0x000000001a1a7229 */ /* 0x002fe20000000008 */
[----:B------:R-:W-:-:S06]  /*04b0*/  UIADD3 UR8, UPT, UPT, UR4, 0x10, URZ ;  /* 0x0000001004087890 */ /* 0x000fcc000fffe0ff */
[----:B------:R-:W-:Y:S01]  /*04c0*/  ISETP.LE.AND P0, PT, R0, UR8, PT ;  /* 0x0000000800007c0c */ /* 0x000fe2000bf03270 */
[----:B------:R-:W-:Y:S01]  /*04d0*/  DADD R26, R26, R10 ;  /* 0x000000001a1a7229 */ /* 0x000fe2000000000a */
[----:B------:R-:W1:Y:S07]  /*04e0*/  LDS.128 R8, [UR5] ;  /* 0x00000005ff087984 */ /* 0x000e6e0008000c00 */
[----:B0-----:R-:W-:-:S08]  /*04f0*/  DADD R26, R26, R4 ;  /* 0x000000001a1a7229 */ /* 0x001fd00000000004 */
[----:B------:R-:W-:Y:S01]  /*0500*/  DADD R26, R26, R6 ;  /* 0x000000001a1a7229 */ /* 0x000fe20000000006 */
[----:B------:R-:W0:Y:S07]  /*0510*/  LDS.128 R4, [UR5+0x10] ;  /* 0x00001005ff047984 */ /* 0x000e2e0008000c00 */
[----:B------:R-:W-:-:S08]  /*0520*/  DADD R26, R26, R12 ;  /* 0x000000001a1a7229 */ /* 0x000fd0000000000c */
[----:B------:R-:W-:Y:S01]  /*0530*/  DADD R26, R26, R14 ;  /* 0x000000001a1a7229 */ /* 0x000fe2000000000e */
[----:B------:R-:W4:Y:S07]  /*0540*/  LDS.128 R12, [UR5+0x20] ;  /* 0x00002005ff0c7984 */ /* 0x000f2e0008000c00 */
[----:B-1----:R-:W-:-:S08]  /*0550*/  DADD R8, R26, R8 ;  /* 0x000000001a087229 */ /* 0x002fd00000000008 */
[----:B--2---:R-:W-:Y:S02]  /*0560*/  DADD R24, R8, R10 ;  /* 0x0000000008187229 */ /* 0x004fe4000000000a */
[----:B------:R-:W1:Y:S06]  /*0570*/  LDS.128 R8, [UR5+0x30] ;  /* 0x00003005ff087984 */ /* 0x000e6c0008000c00 */
[----:B0-----:R-:W-:-:S08]  /*0580*/  DADD R24, R24, R4 ;  /* 0x0000000018187229 */ /* 0x001fd00000000004 */
[----:B------:R-:W-:Y:S01]  /*0590*/  DADD R24, R24, R6 ;  /* 0x0000000018187229 */ /* 0x000fe20000000006 */
[----:B------:R-:W0:Y:S07]  /*05a0*/  LDS.128 R4, [UR5+0x40] ;  /* 0x00004005ff047984 */ /* 0x000e2e0008000c00 */
[----:B----4-:R-:W-:Y:S02]  /*05b0*/  DADD R12, R24, R12 ;  /* 0x00000000180c7229 */ /* 0x010fe4000000000c */
[----:B------:R-:W2:Y:S06]  /*05c0*/  @!P0 LDC.64 R24, c[0x0][0x380] ;  /* 0x0000e000ff188b82 */ /* 0x000eac0000000a00 */
[----:B------:R-:W-:-:S08]  /*05d0*/  DADD R14, R12, R14 ;  /* 0x000000000c0e7229 */ /* 0x000fd0000000000e */
[----:B-1----:R-:W-:Y:S02]  /*05e0*/  DADD R8, R14, R8 ;  /* 0x000000000e087229 */ /* 0x002fe40000000008 */
[----:B------:R-:W-:Y:S06]  /*05f0*/  LDS.128 R12, [UR5+0x70] ;  /* 0x00007005ff0c7984 */ /* 0x000fec0008000c00 */
[----:B------:R-:W-:Y:S01]  /*0600*/  DADD R8, R8, R10 ;  /* 0x0000000008087229 */ /* 0x000fe2000000000a */
[----:B--2---:R-:W-:-:S07]  /*0610*/  @!P0 IMAD.WIDE R24, R17, 0x8, R24 ;  /* 0x0000000811188825 */ /* 0x004fce00078e0218 */
[----:B0-----:R-:W-:Y:S02]  /*0620*/  DADD R4, R8, R4 ;  /* 0x0000000008047229 */ /* 0x001fe40000000004 */
[----:B------:R-:W0:Y:S06]  /*0630*/  LDS.128 R8, [UR5+0x50] ;  /* 0x00005005ff087984 */ /* 0x000e2c0008000c00 */
[----:B------:R-:W-:Y:S02]  /*0640*/  DADD R26, R4, R6 ;  /* 0x00000000041a7229 */ /* 0x000fe40000000006 */
[----:B------:R-:W1:Y:S01]  /*0650*/  LDS.128 R4, [UR5+0x60] ;  /* 0x00006005ff047984 */ /* 0x000e620008000c00 */
[----:B------:R-:W-:Y:S06]  /*0660*/  BAR.SYNC.DEFER_BLOCKING 0x0 ;  /* 0x0000000000007b1d */ /* 0x000fec0000010000 */
[----:B---3--:R2:W-:Y:S02]  /*0670*/  STS.64 [R19], R22 ;  /* 0x0000001613007388 */ /* 0x0085e40000000a00 */
[----:B------:R-:W-:Y:S06]  /*0680*/  BAR.SYNC.DEFER_BLOCKING 0x0 ;  /* 0x0000000000007b1d */ /* 0x000fec0000010000 */
[----:B--2---:R2:W3:Y:S01]  /*0690*/  @!P0 LDG.E.64 R22, desc[UR10][R24.64] ;  /* 0x0000000a18168981 */ /* 0x0044e2000c1e1b00 */
[----:B0-----:R-:W-:Y:S01]  /*06a0*/  DADD R26, R26, R8 ;  /* 0x000000001a1a7229 */ /* 0x001fe20000000008 */
[----:B------:R-:W-:-:S06]  /*06b0*/  UIADD3 UR8, UPT, UPT, UR4, 0x20, URZ ;  /* 0x0000002004087890 */ /* 0x000fcc000fffe0ff */
[----:B------:R-:W-:Y:S01]  /*06c0*/  ISETP.LE.AND P0, PT, R0, UR8, PT ;  /* 0x0000000800007c0c */ /* 0x000fe2000bf03270 */
[----:B------:R-:W-:Y:S01]  /*06d0*/  DADD R26, R26, R10 ;  /* 0x000000001a1a7229 */ /* 0x000fe2000000000a */
[----:B------:R-:W0:Y:S07]  /*06e0*/  LDS.128 R8, [UR5] ;  /* 0x00000005ff087984 */ /* 0x000e2e0008000c00 */
[----:B-1----:R-:W-:-:S08]  /*06f0*/  DADD R26, R26, R4 ;  /* 0x000000001a1a7229 */ /* 0x002fd00000000004 */
[----:B------:R-:W-:Y:S01]  /*0700*/  DADD R26, R26, R6 ;  /* 0x000000001a1a7229 */ /* 0x000fe20000000006 */
[----:B------:R-:W1:Y:S07]  /*0710*/  LDS.128 R4, [UR5+0x10] ;  /* 0x00001005ff047984 */ /* 0x000e6e0008000c00 */
[----:B------:R-:W-:-:S08]  /*0720*/  DADD R26, R26, R12 ;  /* 0x000000001a1a7229 */ /* 0x000fd0000000000c */
[----:B------:R-:W-:Y:S01]  /*0730*/  DADD R26, R26, R14 ;  /* 0x000000001a1a7229 */ /* 0x000fe2000000000e */
[----:B------:R-:W4:Y:S07]  /*0740*/  LDS.128 R12, [UR5+0x20] ;  /* 0x00002005ff0c7984 */ /* 0x000f2e0008000c00 */
[----:B0-----:R-:W-:-:S08]  /*0750*/  DADD R8, R26, R8 ;  /* 0x000000001a087229 */ /* 0x001fd00000000008 */
[----:B--2---:R-:W-:Y:S02]  /*0760*/  DADD R24, R8, R10 ;  /* 0x0000000008187229 */ /* 0x004fe4000000000a */
[----:B------:R-:W0:Y:S06]  /*0770*/  LDS.128 R8, [UR5+0x30] ;  /* 0x00003005ff087984 */ /* 0x000e2c0008000c00 */
[----:B-1----:R-:W-:-:S08]  /*0780*/  DADD R24, R24, R4 ;  /* 0x0000000018187229 */ /* 0x002fd00000000004 */
[----:B------:R-:W-:Y:S01]  /*0790*/  DADD R24, R24, R6 ;  /* 0x0000000018187229 */ /* 0x000fe20000000006 */
[----:B------:R-:W1:Y:S07]  /*07a0*/  LDS.128 R4, [UR5+0x40] ;  /* 0x00004005ff047984 */ /* 0x000e6e0008000c00 */
[----:B----4-:R-:W-:Y:S02]  /*07b0*/  DADD R12, R24, R12 ;  /* 0x00000000180c7229 */ /* 0x010fe4000000000c */
[----:B------:R-:W2:Y:S06]  /*07c0*/  @!P0 LDC.64 R24, c[0x0][0x380] ;  /* 0x0000e000ff188b82 */ /* 0x000eac0000000a00 */
[----:B------:R-:W-:-:S08]  /*07d0*/  DADD R14, R12, R14 ;  /* 0x000000000c0e7229 */ /* 0x000fd0000000000e */
[----:B0-----:R-:W-:Y:S02]  /*07e0*/  DADD R8, R14, R8 ;  /* 0x000000000e087229 */ /* 0x001fe40000000008 */
[----:B------:R-:W0:Y:S06]  /*07f0*/  LDS.128 R12, [UR5+0x50] ;  /* 0x00005005ff0c7984 */ /* 0x000e2c0008000c00 */
[----:B------:R-:W-:Y:S01]  /*0800*/  DADD R8, R8, R10 ;  /* 0x0000000008087229 */ /* 0x000fe2000000000a */
[----:B--2---:R-:W-:-:S07]  /*0810*/  @!P0 IMAD.WIDE R24, R18, 0x8, R24 ;  /* 0x0000000812188825 */ /* 0x004fce00078e0218 */
[----:B-1----:R-:W-:Y:S02]  /*0820*/  DADD R4, R8, R4 ;  /* 0x0000000008047229 */ /* 0x002fe40000000004 */
[----:B------:R-:W-:Y:S06]  /*0830*/  LDS.128 R8, [UR5+0x70] ;  /* 0x00007005ff087984 */ /* 0x000fec0008000c00 */
[----:B------:R-:W-:Y:S02]  /*0840*/  DADD R26, R4, R6 ;  /* 0x00000000041a7229 */ /* 0x000fe40000000006 */
[----:B------:R-:W1:Y:S01]  /*0850*/  LDS.128 R4, [UR5+0x60] ;  /* 0x00006005ff047984 */ /* 0x000e620008000c00 */
[----:B------:R-:W-:Y:S06]  /*0860*/  BAR.SYNC.DEFER_BLOCKING 0x0 ;  /* 0x0000000000007b1d */ /* 0x000fec0000010000 */
[----:B0-----:R-:W-:-:S08]  /*0870*/  DADD R26, R26, R12 ;  /* 0x000000001a1a7229 */ /* 0x001fd0000000000c */
[----:B------:R-:W-:-:S08]  /*0880*/  DADD R26, R26, R14 ;  /* 0x000000001a1a7229 */ /* 0x000fd0000000000e */
[----:B-1----:R-:W-:-:S08]  /*0890*/  DADD R26, R26, R4 ;  /* 0x000000001a1a7229 */ /* 0x002fd00000000004 */
[----:B------:R-:W-:-:S08]  /*08a0*/  DADD R26, R26, R6 ;  /* 0x000000001a1a7229 */ /* 0x000fd00000000006 */
[----:B------:R-:W-:-:S08]  /*08b0*/  DADD R26, R26, R8 ;  /* 0x000000001a1a7229 */ /* 0x000fd00000000008 */
[----:B------:R-:W-:Y:S01]  /*08c0*/  DADD R26, R26, R10 ;  /* 0x000000001a1a7229 */ /* 0x000fe2000000000a */
[----:B---3--:R0:W-:Y:S01]  /*08d0*/  STS.64 [R19], R22 ;  /* 0x0000001613007388 */ /* 0x0081e20000000a00 */
[----:B------:R-:W-:Y:S06]  /*08e0*/  BAR.SYNC.DEFER_BLOCKING 0x0 ;  /* 0x0000000000007b1d */ /* 0x000fec0000010000 */
[----:B------:R-:W1:Y:S04]  /*08f0*/  LDS.128 R12, [UR5] ;  /* 0x00000005ff0c7984 */ /* 0x000e680008000c00 */
[----:B------:R-:W2:Y:S04]  /*0900*/  LDS.128 R4, [UR5+0x10] ;  /* 0x00001005ff047984 */ /* 0x000ea80008000c00 */
[----:B------:R-:W3:Y:S04]  /*0910*/  LDS.128 R8, [UR5+0x20] ;  /* 0x00002005ff087984 */ /* 0x000ee80008000c00 */
[----:B0-----:R0:W5:Y:S01]  /*0920*/  @!P0 LDG.E.64 R22, desc[UR10][R24.64] ;  /* 0x0000000a18168981 */ /* 0x001162000c1e1b00 */
[----:B------:R-:W-:-:S02]  /*0930*/  UIADD3 UR6, UPT, UPT, UR6, 0x4, URZ ;  /* 0x0000000406067890 */ /* 0x000fc4000fffe0ff */
[----:B------:R-:W-:Y:S02]  /*0940*/  UIADD3 UR4, UPT, UPT, UR4, 0x40, URZ ;  /* 0x0000004004047890 */ /* 0x000fe4000fffe0ff */
[----:B------:R-:W-:Y:S01]  /*0950*/  UISETP.NE.AND UP0, UPT, UR6, URZ, UPT ;  /* 0x000000ff0600728c */ /* 0x000fe2000bf05270 */
[----:B-1----:R-:W-:-:S08]  /*0960*/  DADD R12, R26, R12 ;  /* 0x000000001a0c7229 */ /* 0x002fd0000000000c */
[----:B0-----:R-:W-:Y:S02]  /*0970*/  DADD R24, R12, R14 ;  /* 0x000000000c187229 */ /* 0x001fe4000000000e */
[----:B------:R-:W0:Y:S06]  /*0980*/  LDS.128 R12, [UR5+0x30] ;  /* 0x00003005ff0c7984 */ /* 0x000e2c0008000c00 */
[----:B--2---:R-:W-:-:S08]  /*0990*/  DADD R24, R24, R4 ;  /* 0x0000000018187229 */ /* 0x004fd00000000004 */
[----:B------:R-:W-:Y:S01]  /*09a0*/  DADD R24, R24, R6 ;  /* 0x0000000018187229 */ /* 0x000fe20000000006 */
[----:B------:R-:W1:Y:S07]  /*09b0*/  LDS.128 R4, [UR5+0x40] ;  /* 0x00004005ff047984 */ /* 0x000e6e0008000c00 */
[----:B---3--:R-:W-:-:S08]  /*09c0*/  DADD R24, R24, R8 ;  /* 0x0000000018187229 */ /* 0x008fd00000000008 */
[----:B------:R-:W-:Y:S01]  /*09d0*/  DADD R24, R24, R10 ;  /* 0x0000000018187229 */ /* 0x000fe2000000000a */
[----:B------:R-:W2:Y:S07]  /*09e0*/  LDS.128 R8, [UR5+0x50] ;  /* 0x00005005ff087984 */ /* 0x000eae0008000c00 */
[----:B0-----:R-:W-:-:S08]  /*09f0*/  DADD R24, R24, R12 ;  /* 0x0000000018187229 */ /* 0x001fd0000000000c */
[----:B------:R-:W-:Y:S01]  /*0a00*/  DADD R24, R24, R14 ;  /* 0x0000000018187229 */ /* 0x000fe2000000000e */
[----:B------:R-:W0:Y:S07]  /*0a10*/  LDS.128 R12, [UR5+0x60] ;  /* 0x00006005ff0c7984 */ /* 0x000e2e0008000c00 */
[----:B-1----:R-:W-:-:S08]  /*0a20*/  DADD R24, R24, R4 ;  /* 0x0000000018187229 */ /* 0x002fd00000000004 */
[----:B------:R-:W-:Y:S01]  /*0a30*/  DADD R24, R24, R6 ;  /* 0x0000000018187229 */ /* 0x000fe20000000006 */
[----:B------:R-:W1:Y:S07]  /*0a40*/  LDS.128 R4, [UR5+0x70] ;  /* 0x00007005ff047984 */ /* 0x000e6e0008000c00 */
[----:B--2---:R-:W-:-:S08]  /*0a50*/  DADD R8, R24, R8 ;  /* 0x0000000018087229 */ /* 0x004fd00000000008 */
[----:B------:R-:W-:-:S08]  /*0a60*/  DADD R8, R8, R10 ;  /* 0x0000000008087229 */ /* 0x000fd0000000000a */
[----:B0-----:R-:W-:-:S08]  /*0a70*/  DADD R8, R8, R12 ;  /* 0x0000000008087229 */ /* 0x001fd0000000000c */
[----:B------:R-:W-:-:S08]  /*0a80*/  DADD R8, R8, R14 ;  /* 0x0000000008087229 */ /* 0x000fd0000000000e */
[----:B-1----:R-:W-:Y:S01]  /*0a90*/  DADD R4, R8, R4 ;  /* 0x0000000008047229 */ /* 0x002fe20000000004 */
[----:B------:R-:W-:-:S04]  /*0aa0*/  MOV R9, R2 ;  /* 0x0000000200097202 */ /* 0x000fc80000000f00 */
[C---:B------:R-:W-:Y:S01]  /*0ab0*/  LEA R3, R9.reuse, R3, 0x6 ;  /* 0x0000000309037211 */ /* 0x040fe200078e30ff */
[C---:B------:R-:W-:Y:S02]  /*0ac0*/  IMAD R16, R9.reuse, 0x40, R16 ;  /* 0x0000004009107824 */ /* 0x040fe400078e0210 */
[----:B------:R-:W-:Y:S01]  /*0ad0*/  DADD R24, R4, R6 ;  /* 0x0000000004187229 */ /* 0x000fe20000000006 */
[C---:B------:R-:W-:Y:S01]  /*0ae0*/  IMAD R17, R9.reuse, 0x40, R17 ;  /* 0x0000004009117824 */ /* 0x040fe200078e0211 */
[----:B------:R-:W-:Y:S01]  /*0af0*/  LEA R18, R9, R18, 0x6 ;  /* 0x0000001209127211 */ /* 0x000fe200078e30ff */
[----:B------:R-:W-:Y:S06]  /*0b00*/  BAR.SYNC.DEFER_BLOCKING 0x0 ;  /* 0x0000000000007b1d */ /* 0x000fec0000010000 */
[----:B------:R-:W-:Y:S05]  /*0b10*/  BRA.U UP0, `(.L_x_2) ;  /* 0xfffffff500d47547 */ /* 0x000fea000b83ffff */
[----:B------:R-:W-:-:S12]  /*0b20*/  UIADD3 UR4, UPT, UPT, UR4, -0x20, URZ ;  /* 0xffffffe004047890 */ /* 0x000fd8000fffe0ff */
.L_x_1:
[----:B------:R-:W-:-:S09]  /*0b30*/  UISETP.NE.AND UP0, UPT, UR7, URZ, UPT ;  /* 0x000000ff0700728c */ /* 0x000fd2000bf05270 */
[----:B------:R-:W-:Y:S05]  /*0b40*/  BRA.U !UP0, `(.L_x_0) ;  /* 0x0000000108a47547 */ /* 0x000fea000b800000 */
[----:B------:R-:W0:Y:S01]  /*0b50*/  LDC R2, c[0x0][0x390] ;  /* 0x0000e400ff027b82 */ /* 0x000e220000000800 */
[----:B------:R-:W-:Y:S02]  /*0b60*/  UIADD3 UR6, UPT, UPT, UR4, 0x10, URZ ;  /* 0x0000001004067890 */ /* 0x000fe4000fffe0ff */
[----:B------:R-:W-:-:S04]  /*0b70*/  UIADD3 UR7, UPT, UPT, -UR7, URZ, URZ ;  /* 0x000000ff07077290 */ /* 0x000fc8000fffe1ff */
[----:B------:R-:W-:Y:S01]  /*0b80*/  IMAD R3, R9, UR6, R20 ;  /* 0x0000000609037c24 */ /* 0x000fe2000f8e0214 */
[----:B------:R-:W1:Y:S07]  /*0b90*/  LDC R0, c[0x0][0x394] ;  /* 0x0000e500ff007b82 */ /* 0x000e6e0000000800 */
.L_x_3:
[----:B-----5:R2:W-:Y:S01]  /*0ba0*/  STS.64 [R19], R22 ;  /* 0x0000001613007388 */ /* 0x0205e20000000a00 */
[----:B------:R-:W-:Y:S01]  /*0bb0*/  UIADD3 UR4, UPT, UPT, UR4, 0x10, URZ ;  /* 0x0000001004047890 */ /* 0x000fe2000fffe0ff */
[----:B------:R-:W-:Y:S05]  /*0bc0*/  BAR.SYNC.DEFER_BLOCKING 0x0 ;  /* 0x0000000000007b1d */ /* 0x000fea0000010000 */
[----:B0-----:R-:W-:-:S13]  /*0bd0*/  ISETP.LE.AND P0, PT, R2, UR4, PT ;  /* 0x0000000402007c0c */ /* 0x001fda000bf03270 */
[----:B------:R-:W0:Y:S01]  /*0be0*/  @!P0 LDC.64 R16, c[0x0][0x380] ;  /* 0x0000e000ff108b82 */ /* 0x000e220000000a00 */
[----:B------:R-:W3:Y:S04]  /*0bf0*/  LDS.128 R8, [UR5] ;  /* 0x00000005ff087984 */ /* 0x000ee80008000c00 */
[----:B------:R-:W4:Y:S04]  /*0c00*/  LDS.128 R4, [UR5+0x10] ;  /* 0x00001005ff047984 */ /* 0x000f280008000c00 */
[----:B------:R-:W4:Y:S01]  /*0c10*/  LDS.128 R12, [UR5+0x20] ;  /* 0x00002005ff0c7984 */ /* 0x000f220008000c00 */
[----:B0-----:R-:W-:-:S05]  /*0c20*/  @!P0 IMAD.WIDE R16, R3, 0x8, R16 ;  /* 0x0000000803108825 */ /* 0x001fca00078e0210 */
[----:B--2---:R0:W5:Y:S01]  /*0c30*/  @!P0 LDG.E.64 R22, desc[UR10][R16.64] ;  /* 0x0000000a10168981 */ /* 0x004162000c1e1b00 */
[----:B------:R-:W-:Y:S01]  /*0c40*/  UIADD3 UR7, UPT, UPT, UR7, 0x1, URZ ;  /* 0x0000000107077890 */ /* 0x000fe2000fffe0ff */
[----:B-1----:R-:W-:-:S03]  /*0c50*/  LEA R3, R0, R3, 0x4 ;  /* 0x0000000300037211 */ /* 0x002fc600078e20ff */
[----:B------:R-:W-:Y:S01]  /*0c60*/  UISETP.NE.AND UP0, UPT, UR7, URZ, UPT ;  /* 0x000000ff0700728c */ /* 0x000fe2000bf05270 */
[----:B---3--:R-:W-:-:S08]  /*0c70*/  DADD R8, R8, R24 ;  /* 0x0000000008087229 */ /* 0x008fd00000000018 */
[----:B------:R-:W-:Y:S02]  /*0c80*/  DADD R24, R8, R10 ;  /* 0x0000000008187229 */ /* 0x000fe4000000000a */
[----:B------:R-:W1:Y:S06]  /*0c90*/  LDS.128 R8, [UR5+0x30] ;  /* 0x00003005ff087984 */ /* 0x000e6c0008000c00 */
[----:B----4-:R-:W-:-:S08]  /*0ca0*/  DADD R4, R24, R4 ;  /* 0x0000000018047229 */ /* 0x010fd00000000004 */
[----:B------:R-:W-:Y:S02]  /*0cb0*/  DADD R24, R4, R6 ;  /* 0x0000000004187229 */ /* 0x000fe40000000006 */
[----:B------:R-:W2:Y:S06]  /*0cc0*/  LDS.128 R4, [UR5+0x40] ;  /* 0x00004005ff047984 */ /* 0x000eac0008000c00 */
[----:B------:R-:W-:-:S08]  /*0cd0*/  DADD R12, R24, R12 ;  /* 0x00000000180c7229 */ /* 0x000fd0000000000c */
[----:B0-----:R-:W-:Y:S02]  /*0ce0*/  DADD R16, R12, R14 ;  /* 0x000000000c107229 */ /* 0x001fe4000000000e */
[----:B------:R-:W0:Y:S06]  /*0cf0*/  LDS.128 R12, [UR5+0x50] ;  /* 0x00005005ff0c7984 */ /* 0x000e2c0008000c00 */
[----:B-1----:R-:W-:-:S08]  /*0d00*/  DADD R8, R16, R8 ;  /* 0x0000000010087229 */ /* 0x002fd00000000008 */
[----:B------:R-:W-:Y:S02]  /*0d10*/  DADD R16, R8, R10 ;  /* 0x0000000008107229 */ /* 0x000fe4000000000a */
[----:B------:R-:W1:Y:S06]  /*0d20*/  LDS.128 R8, [UR5+0x60] ;  /* 0x00006005ff087984 */ /* 0x000e6c0008000c00 */
[----:B--2---:R-:W-:-:S08]  /*0d30*/  DADD R4, R16, R4 ;  /* 0x0000000010047229 */ /* 0x004fd00000000004 */
[----:B------:R-:W-:Y:S02]  /*0d40*/  DADD R16, R4, R6 ;  /* 0x0000000004107229 */ /* 0x000fe40000000006 */
[----:B------:R-:W2:Y:S06]  /*0d50*/  LDS.128 R4, [UR5+0x70] ;  /* 0x00007005ff047984 */ /* 0x000eac0008000c00 */
[----:B0-----:R-:W-:-:S08]  /*0d60*/  DADD R12, R16, R12 ;  /* 0x00000000100c7229 */ /* 0x001fd0000000000c */
[----:B------:R-:W-:-:S08]  /*0d70*/  DADD R12, R12, R14 ;  /* 0x000000000c0c7229 */ /* 0x000fd0000000000e */
[----:B-1----:R-:W-:-:S08]  /*0d80*/  DADD R8, R12, R8 ;  /* 0x000000000c087229 */ /* 0x002fd00000000008 */
[----:B------:R-:W-:-:S08]  /*0d90*/  DADD R8, R8, R10 ;  /* 0x0000000008087229 */ /* 0x000fd0000000000a */
[----:B--2---:R-:W-:-:S08]  /*0da0*/  DADD R4, R8, R4 ;  /* 0x0000000008047229 */ /* 0x004fd00000000004 */
[----:B------:R-:W-:Y:S01]  /*0db0*/  DADD R24, R4, R6 ;  /* 0x0000000004187229 */ /* 0x000fe20000000006 */
[----:B------:R-:W-:Y:S06]  /*0dc0*/  BAR.SYNC.DEFER_BLOCKING 0x0 ;  /* 0x0000000000007b1d */ /* 0x000fec0000010000 */
[----:B------:R-:W-:Y:S05]  /*0dd0*/  BRA.U UP0, `(.L_x_3) ;  /* 0xfffffffd00707547 */ /* 0x000fea000b83ffff */
.L_x_0:
[----:B------:R-:W0:Y:S02]  /*0de0*/  LDC.64 R2, c[0x0][0x388] ;  /* 0x0000e200ff027b82 */ /* 0x000e240000000a00 */
[----:B0-----:R-:W-:-:S05]  /*0df0*/  IMAD.WIDE R20, R20, 0x8, R2 ;  /* 0x0000000814147825 */ /* 0x001fca00078e0202 */
[----:B------:R-:W-:Y:S01]  /*0e00*/  STG.E.64 desc[UR10][R20.64], R24 ;  /* 0x0000001814007986 */ /* 0x000fe2000c101b0a */
[----:B------:R-:W-:Y:S05]  /*0e10*/  EXIT ;  /* 0x000000000000794d */ /* 0x000fea0003800000 */
.L_x_4:
[----:B------:R-:W-:-:S00]  /*0e20*/  BRA `(.L_x_4) ;  /* 0xfffffffc00fc7947 */ /* 0x000fc0000383ffff */
[----:B------:R-:W-:-:S00]  /*0e30*/  NOP ;  /* 0x0000000000007918 */ /* 0x000fc00000000000 */
        /* <DEDUP_REMOVED lines=12> */
.L_x_17:


//--------------------- .text._Z9coalescedPdS_ii  --------------------------
	.section	.text._Z9coalescedPdS_ii,"ax",@progbits
	.align	128
        .global         _Z9coalescedPdS_ii
        .type           _Z9coalescedPdS_ii,@function
        .size           _Z9coalescedPdS_ii,(.L_x_18 - _Z9coalescedPdS_ii)
        .other          _Z9coalescedPdS_ii,@"STO_CUDA_ENTRY STV_DEFAULT"
_Z9coalescedPdS_ii:
.text._Z9coalescedPdS_ii:
[----:B------:R-:W-:Y:S01]  /*0000*/  LDC R1, c[0x0][0x37c] ;  /* 0x0000df00ff017b82 */ /* 0x000fe20000000800 */
[----:B------:R-:W0:Y:S07]  /*0010*/  S2R R2, SR_TID.X ;  /* 0x0000000000027919 */ /* 0x000e2e0000002100 */
[----:B------:R-:W0:Y:S08]  /*0020*/  S2UR UR4, SR_CTAID.X ;  /* 0x00000000000479c3 */ /* 0x000e300000002500 */
[----:B------:R-:W0:Y:S08]  /*0030*/  LDC R3, c[0x0][0x360] ;  /* 0x0000d800ff037b82 */ /* 0x000e300000000800 */
[----:B------:R-:W1:Y:S01]  /*0040*/  LDC R0, c[0x0][0x394] ;  /* 0x0000e500ff007b82 */ /* 0x000e620000000800 */
[----:B0-----:R-:W-:-:S05]  /*0050*/  IMAD R3, R3, UR4, R2 ;  /* 0x0000000403037c24 */ /* 0x001fca000f8e0202 */
[----:B-1----:R-:W-:-:S13]  /*0060*/  ISETP.GE.AND P0, PT, R3, R0, PT ;  /* 0x000000000300720c */ /* 0x002fda0003f06270 */
[----:B------:R-:W-:Y:S05]  /*0070*/  @P0 EXIT ;  /* 0x000000000000094d */ /* 0x000fea0003800000 */
[----:B------:R-:W0:Y:S01]  /*0080*/  LDCU UR9, c[0x0][0x390] ;  /* 0x00007200ff0977ac */ /* 0x000e220008000800 */
[----:B------:R-:W-:Y:S01]  /*0090*/  CS2R R26, SRZ ;  /* 0x00000000001a7805 */ /* 0x000fe2000001ff00 */
[----:B------:R-:W1:Y:S01]  /*00a0*/  LDCU.64 UR10, c[0x0][0x358] ;  /* 0x00006b00ff0a77ac */ /* 0x000e620008000a00 */
[----:B0-----:R-:W-:-:S09]  /*00b0*/  UISETP.GE.AND UP0, UPT, UR9, 0x1, UPT ;  /* 0x000000010900788c */ /* 0x001fd2000bf06270 */
[----:B-1----:R-:W-:Y:S05]  /*00c0*/  BRA.U !UP0, `(.L_x_5) ;  /* 0x0000000d08c87547 */ /* 0x002fea000b800000 */
[----:B------:R-:W0:Y:S01]  /*00d0*/  S2UR UR5, SR_CgaCtaId ;  /* 0x00000000000579c3 */ /* 0x000e220000008800 */
[----:B------:R-:W-:Y:S01]  /*00e0*/  UISETP.GE.U32.AND UP1, UPT, UR9, 0x31, UPT ;  /* 0x000000310900788c */ /* 0x000fe2000bf26070 */
[----:B------:R-:W-:Y:S01]  /*00f0*/  CS2R R26, SRZ ;  /* 0x00000000001a7805 */ /* 0x000fe2000001ff00 */
[----:B------:R-:W-:Y:S01]  /*0100*/  UMOV UR4, 0x400 ;  /* 0x0000040000047882 */ /* 0x000fe20000000000 */
[----:B------:R-:W-:-:S04]  /*0110*/  UIADD3 UR7, UPT, UPT, UR9, -0x1, URZ ;  /* 0xffffffff09077890 */ /* 0x000fc8000fffe0ff */
[----:B------:R-:W-:-:S04]  /*0120*/  ULEA.HI UR6, UR7, 0x1, URZ, 0x1c ;  /* 0x0000000107067891 */ /* 0x000fc8000f8fe0ff */
[----:B------:R-:W-:Y:S02]  /*0130*/  ULOP3.LUT UP0, UR8, UR6, 0x3, URZ, 0xc0, !UPT ;  /* 0x0000000306087892 */ /* 0x000fe4000f80c0ff */
[----:B0-----:R-:W-:-:S03]  /*0140*/  ULEA UR5, UR5, UR4, 0x18 ;  /* 0x0000000405057291 */ /* 0x001fc6000f8ec0ff */
[----:B------:R-:W-:-:S03]  /*0150*/  UMOV UR4, URZ ;  /* 0x000000ff00047c82 */ /* 0x000fc60008000000 */
[----:B------:R-:W-:Y:S01]  /*0160*/  LEA R2, R2, UR5, 0x3 ;  /* 0x0000000502027c11 */ /* 0x000fe2000f8e18ff */
[----:B------:R-:W-:Y:S06]  /*0170*/  BRA.U !UP1, `(.L_x_6) ;  /* 0x0000000909147547 */ /* 0x000fec000b800000 */
[----:B------:R-:W0:Y:S01]  /*0180*/  LDC.64 R24, c[0x0][0x380] ;  /* 0x0000e000ff187b82 */ /* 0x000e220000000a00 */
[----:B------:R-:W-:Y:S01]  /*0190*/  ULOP3.LUT UR6, UR6, 0x1ffffffc, URZ, 0xc0, !UPT ;  /* 0x1ffffffc06067892 */ /* 0x000fe2000f8ec0ff */
[CC--:B------:R-:W-:Y:S01]  /*01a0*/  LEA R23, R0.reuse, R3.reuse, 0x5 ;  /* 0x0000000300177211 */ /* 0x0c0fe200078e28ff */
[C---:B------:R-:W-:Y:S01]  /*01b0*/  IMAD R21, R0.reuse, 0x30, R3 ;  /* 0x0000003000157824 */ /* 0x040fe200078e0203 */
[-C--:B------:R-:W-:Y:S02]  /*01c0*/  LEA R19, R0, R3.reuse, 0x4 ;  /* 0x0000000300137211 */ /* 0x080fe400078e20ff */
[----:B------:R-:W-:Y:S02]  /*01d0*/  CS2R R26, SRZ ;  /* 0x00000000001a7805 */ /* 0x000fe4000001ff00 */
[----:B------:R-:W-:Y:S01]  /*01e0*/  MOV R17, R3 ;  /* 0x0000000300117202 */ /* 0x000fe20000000f00 */
[----:B------:R-:W-:Y:S01]  /*01f0*/  UIADD3 UR6, UPT, UPT, -UR6, URZ, URZ ;  /* 0x000000ff06067290 */ /* 0x000fe2000fffe1ff */
[----:B------:R-:W-:-:S11]  /*0200*/  UMOV UR4, URZ ;  /* 0x000000ff00047c82 */ /* 0x000fd60008000000 */
.L_x_7:
[----:B0-----:R-:W-:-:S06]  /*0210*/  IMAD.WIDE R28, R17, 0x8, R24 ;  /* 0x00000008111c7825 */ /* 0x001fcc00078e0218 */
[----:B------:R-:W2:Y:S04]  /*0220*/  LDG.E.64 R28, desc[UR10][R28.64] ;  /* 0x0000000a1c1c7981 */ /* 0x000ea8000c1e1b00 */
[----:B--2---:R-:W-:Y:S01]  /*0230*/  STS.64 [R2], R28 ;  /* 0x0000001c02007388 */ /* 0x004fe20000000a00 */
[----:B------:R-:W-:Y:S06]  /*0240*/  BAR.SYNC.DEFER_BLOCKING 0x0 ;  /* 0x0000000000007b1d */ /* 0x000fec0000010000 */
[----:B------:R-:W0:Y:S04]  /*0250*/  LDS.128 R12, [UR5] ;  /* 0x00000005ff0c7984 */ /* 0x000e280008000c00 */
[----:B------:R-:W1:Y:S04]  /*0260*/  LDS.128 R4, [UR5+0x10] ;  /* 0x00001005ff047984 */ /* 0x000e680008000c00 */
[----:B------:R-:W2:Y:S01]  /*0270*/  LDS.128 R8, [UR5+0x20] ;  /* 0x00002005ff087984 */ /* 0x000ea20008000c00 */
[----:B0-----:R-:W-:-:S08]  /*0280*/  DADD R26, R12, R26 ;  /* 0x000000000c1a7229 */ /* 0x001fd0000000001a */
[----:B------:R-:W-:Y:S01]  /*0290*/  DADD R26, R26, R14 ;  /* 0x000000001a1a7229 */ /* 0x000fe2000000000e */
[----:B------:R-:W0:Y:S07]  /*02a0*/  LDS.128 R12, [UR5+0x30] ;  /* 0x00003005ff0c7984 */ /* 0x000e2e0008000c00 */
[----:B-1----:R-:W-:-:S08]  /*02b0*/  DADD R26, R26, R4 ;  /* 0x000000001a1a7229 */ /* 0x002fd00000000004 */
[----:B------:R-:W-:Y:S01]  /*02c0*/  DADD R26, R26, R6 ;  /* 0x000000001a1a7229 */ /* 0x000fe20000000006 */
[----:B------:R-:W1:Y:S07]  /*02d0*/  LDS.128 R4, [UR5+0x40] ;  /* 0x00004005ff047984 */ /* 0x000e6e0008000c00 */
[----:B--2---:R-:W-:Y:S01]  /*02e0*/  DADD R8, R26, R8 ;  /* 0x000000001a087229 */ /* 0x004fe20000000008 */
[----:B------:R-:W-:-:S07]  /*02f0*/  IMAD.WIDE R26, R19, 0x8, R24 ;  /* 0x00000008131a7825 */ /* 0x000fce00078e0218 */
[----:B------:R-:W-:-:S08]  /*0300*/  DADD R8, R8, R10 ;  /* 0x0000000008087229 */ /* 0x000fd0000000000a */
[----:B0-----:R-:W-:-:S08]  /*0310*/  DADD R8, R8, R12 ;  /* 0x0000000008087229 */ /* 0x001fd0000000000c */
[----:B------:R-:W-:Y:S01]  /*0320*/  DADD R8, R8, R14 ;  /* 0x0000000008087229 */ /* 0x000fe2000000000e */
[----:B------:R-:W0:Y:S07]  /*0330*/  LDS.128 R12, [UR5+0x50] ;  /* 0x00005005ff0c7984 */ /* 0x000e2e0008000c00 */
[----:B-1----:R-:W-:Y:S02]  /*0340*/  DADD R4, R8, R4 ;  /* 0x0000000008047229 */ /* 0x002fe40000000004 */
[----:B------:R-:W-:Y:S06]  /*0350*/  LDS.128 R8, [UR5+0x70] ;  /* 0x00007005ff087984 */ /* 0x000fec0008000c00 */
[----:B------:R-:W-:-:S02]  /*0360*/  DADD R28, R4, R6 ;  /* 0x00000000041c7229 */ /* 0x000fc40000000006 */
[----:B------:R-:W1:Y:S01]  /*0370*/  LDS.128 R4, [UR5+0x60] ;  /* 0x00006005ff047984 */ /* 0x000e620008000c00 */
[----:B------:R-:W-:Y:S06]  /*0380*/  BAR.SYNC.DEFER_BLOCKING 0x0 ;  /* 0x0000000000007b1d */ /* 0x000fec0000010000 */
[----:B------:R-:W2:Y:S01]  /*0390*/  LDG.E.64 R26, desc[UR10][R26.64] ;  /* 0x0000000a1a1a7981 */ /* 0x000ea2000c1e1b00 */
[----:B0-----:R-:W-:-:S08]  /*03a0*/  DADD R28, R28, R12 ;  /* 0x000000001c1c7229 */ /* 0x001fd0000000000c */
[----:B------:R-:W-:-:S08]  /*03b0*/  DADD R28, R28, R14 ;  /* 0x000000001c1c7229 */ /* 0x000fd0000000000e */
[----:B-1----:R-:W-:-:S08]  /*03c0*/  DADD R28, R28, R4 ;  /* 0x000000001c1c7229 */ /* 0x002fd00000000004 */
[----:B------:R-:W-:-:S08]  /*03d0*/  DADD R28, R28, R6 ;  /* 0x000000001c1c7229 */ /* 0x000fd00000000006 */
[----:B------:R-:W-:-:S08]  /*03e0*/  DADD R28, R28, R8 ;  /* 0x000000001c1c7229 */ /* 0x000fd00000000008 */
[----:B------:R-:W-:Y:S01]  /*03f0*/  DADD R28, R28, R10 ;  /* 0x000000001c1c7229 */ /* 0x000fe2000000000a */
[----:B--2---:R-:W-:Y:S01]  /*0400*/  STS.64 [R2], R26 ;  /* 0x0000001a02007388 */ /* 0x004fe20000000a00 */
[----:B------:R-:W-:Y:S06]  /*0410*/  BAR.SYNC.DEFER_BLOCKING 0x0 ;  /* 0x0000000000007b1d */ /* 0x000fec0000010000 */
[----:B------:R-:W0:Y:S04]  /*0420*/  LDS.128 R12, [UR5] ;  /* 0x00000005ff0c7984 */ /* 0x000e280008000c00 */
[----:B------:R-:W1:Y:S04]  /*0430*/  LDS.128 R4, [UR5+0x10] ;  /* 0x00001005ff047984 */ /* 0x000e680008000c00 */
[----:B------:R-:W2:Y:S01]  /*0440*/  LDS.128 R8, [UR5+0x20] ;  /* 0x00002005ff087984 */ /* 0x000ea20008000c00 */
[----:B0-----:R-:W-:-:S08]  /*0450*/  DADD R12, R28, R12 ;  /* 0x000000001c0c7229 */ /* 0x001fd0000000000c */
[----:B------:R-:W-:Y:S02]  /*0460*/  DADD R26, R12, R14 ;  /* 0x000000000c1a7229 */ /* 0x000fe4000000000e */
[----:B------:R-:W0:Y:S06]  /*0470*/  LDS.128 R12, [UR5+0x30] ;  /* 0x00003005ff0c7984 */ /* 0x000e2c0008000c00 */
        /* <DEDUP_REMOVED lines=8> */
[----:B------:R-:W-:Y:S07]  /*0500*/  LDS.128 R12, [UR5+0x70] ;  /* 0x00007005ff0c7984 */ /* 0x000fee0008000c00 */
[----:B-1----:R-:W-:Y:S02]  /*0510*/  DADD R4, R8, R4 ;  /* 0x0000000008047229 */ /* 0x002fe40000000004 */
[----:B------:R-:W0:Y:S06]  /*0520*/  LDS.128 R8, [UR5+0x50] ;  /* 0x00005005ff087984 */ /* 0x000e2c0008000c00 */
        /* <DEDUP_REMOVED lines=24> */
[----:B0-----:R-:W-:Y:S02]  /*06b0*/  DADD R8, R12, R8 ;  /* 0x000000000c087229 */ /* 0x001fe40000000008 */
[----:B------:R-:W-:Y:S06]  /*06c0*/  LDS.128 R12, [UR5+0x60] ;  /* 0x00006005ff0c7984 */ /* 0x000fec0008000c00 */
[----:B------:R-:W-:-:S08]  /*06d0*/  DADD R8, R8, R10 ;  /* 0x0000000008087229 */ /* 0x000fd0000000000a */
[----:B-1----:R-:W-:Y:S02]  /*06e0*/  DADD R4, R8, R4 ;  /* 0x0000000008047229 */ /* 0x002fe40000000004 */
[----:B------:R-:W0:Y:S06]  /*06f0*/  LDS.128 R8, [UR5+0x50] ;  /* 0x00005005ff087984 */ /* 0x000e2c0008000c00 */
[----:B------:R-:W-:Y:S02]  /*0700*/  DADD R28, R4, R6 ;  /* 0x00000000041c7229 */ /* 0x000fe40000000006 */
[----:B------:R-:W1:Y:S01]  /*0710*/  LDS.128 R4, [UR5+0x70] ;  /* 0x00007005ff047984 */ /* 0x000e620008000c00 */
[----:B------:R-:W-:Y:S06]  /*0720*/  BAR.SYNC.DEFER_BLOCKING 0x0 ;  /* 0x0000000000007b1d */ /* 0x000fec0000010000 */
[----:B------:R-:W2:Y:S01]  /*0730*/  LDG.E.64 R26, desc[UR10][R26.64] ;  /* 0x0000000a1a1a7981 */ /* 0x000ea2000c1e1b00 */
[----:B------:R-:W-:Y:S01]  /*0740*/  UIADD3 UR6, UPT, UPT, UR6, 0x4, URZ ;  /* 0x0000000406067890 */ /* 0x000fe2000fffe0ff */
[C---:B------:R-:W-:Y:S01]  /*0750*/  LEA R17, R0.reuse, R17, 0x6 ;  /* 0x0000001100117211 */ /* 0x040fe200078e30ff */
[----:B------:R-:W-:Y:S01]  /*0760*/  UIADD3 UR4, UPT, UPT, UR4, 0x40, URZ ;  /* 0x0000004004047890 */ /* 0x000fe2000fffe0ff */
[----:B0-----:R-:W-:Y:S01]  /*0770*/  DADD R28, R28, R8 ;  /* 0x000000001c1c7229 */ /* 0x001fe20000000008 */
[----:B------:R-:W-:Y:S01]  /*0780*/  UISETP.NE.AND UP1, UPT, UR6, URZ, UPT ;  /* 0x000000ff0600728c */ /* 0x000fe2000bf25270 */
[----:B------:R-:W-:-:S02]  /*0790*/  LEA R19, R0, R19, 0x6 ;  /* 0x0000001300137211 */ /* 0x000fc400078e30ff */
[C---:B------:R-:W-:Y:S02]  /*07a0*/  LEA R23, R0.reuse, R23, 0x6 ;  /* 0x0000001700177211 */ /* 0x040fe400078e30ff */
[----:B------:R-:W-:Y:S02]  /*07b0*/  LEA R21, R0, R21, 0x6 ;  /* 0x0000001500157211 */ /* 0x000fe400078e30ff */
[----:B------:R-:W-:-:S08]  /*07c0*/  DADD R28, R28, R10 ;  /* 0x000000001c1c7229 */ /* 0x000fd0000000000a */
[----:B------:R-:W-:-:S08]  /*07d0*/  DADD R28, R28, R12 ;  /* 0x000000001c1c7229 */ /* 0x000fd0000000000c */
[----:B------:R-:W-:-:S08]  /*07e0*/  DADD R28, R28, R14 ;  /* 0x000000001c1c7229 */ /* 0x000fd0000000000e */
[----:B-1----:R-:W-:-:S08]  /*07f0*/  DADD R28, R28, R4 ;  /* 0x000000001c1c7229 */ /* 0x002fd00000000004 */
        /* <DEDUP_REMOVED lines=12> */
[----:B--2---:R-:W-:-:S08]  /*08c0*/  DADD R26, R26, R4 ;  /* 0x000000001a1a7229 */ /* 0x004fd00000000004 */
        /* <DEDUP_REMOVED lines=12> */
[----:B-1----:R-:W-:-:S08]  /*0990*/  DADD R4, R4, R12 ;  /* 0x0000000004047229 */ /* 0x002fd0000000000c */
[----:B------:R-:W-:Y:S01]  /*09a0*/  DADD R26, R4, R14 ;  /* 0x00000000041a7229 */ /* 0x000fe2000000000e */
[----:B------:R-:W-:Y:S06]  /*09b0*/  BAR.SYNC.DEFER_BLOCKING 0x0 ;  /* 0x0000000000007b1d */ /* 0x000fec0000010000 */
[----:B------:R-:W-:Y:S05]  /*09c0*/  BRA.U UP1, `(.L_x_7) ;  /* 0xfffffff901107547 */ /* 0x000fea000b83ffff */
.L_x_6:
[----:B------:R-:W-:Y:S05]  /*09d0*/  BRA.U !UP0, `(.L_x_5) ;  /* 0x0000000508847547 */ /* 0x000fea000b800000 */
[----:B------:R-:W-:Y:S02]  /*09e0*/  UISETP.NE.AND UP1, UPT, UR8, 0x1, UPT ;  /* 0x000000010800788c */ /* 0x000fe4000bf25270 */
[----:B------:R-:W-:-:S07]  /*09f0*/  ULOP3.LUT UP0, URZ, UR7, 0x10, URZ, 0xc0, !UPT ;  /* 0x0000001007ff7892 */ /* 0x000fce000f80c0ff */
[----:B------:R-:W-:Y:S05]  /*0a00*/  BRA.U !UP1, `(.L_x_8) ;  /* 0x0000000109f87547 */ /* 0x000fea000b800000 */
[----:B------:R-:W0:Y:S01]  /*0a10*/  LDC.64 R24, c[0x0][0x380] ;  /* 0x0000e000ff187b82 */ /* 0x000e220000000a00 */
[----:B------:R-:W-:-:S04]  /*0a20*/  IMAD R17, R0, UR4, R3 ;  /* 0x0000000400117c24 */ /* 0x000fc8000f8e0203 */
[----:B0-----:R-:W-:-:S06]  /*0a30*/  IMAD.WIDE R18, R17, 0x8, R24 ;  /* 0x0000000811127825 */ /* 0x001fcc00078e0218 */
[----:B------:R-:W2:Y:S01]  /*0a40*/  LDG.E.64 R18, desc[UR10][R18.64] ;  /* 0x0000000a12127981 */ /* 0x000ea2000c1e1b00 */
[----:B------:R-:W-:-:S05]  /*0a50*/  LEA R17, R0, R17, 0x4 ;  /* 0x0000001100117211 */ /* 0x000fca00078e20ff */
[----:B------:R-:W-:Y:S01]  /*0a60*/  IMAD.WIDE R24, R17, 0x8, R24 ;  /* 0x0000000811187825 */ /* 0x000fe200078e0218 */
[----:B--2---:R-:W-:Y:S01]  /*0a70*/  STS.64 [R2], R18 ;  /* 0x0000001202007388 */ /* 0x004fe20000000a00 */
[----:B------:R-:W-:Y:S06]  /*0a80*/  BAR.SYNC.DEFER_BLOCKING 0x0 ;  /* 0x0000000000007b1d */ /* 0x000fec0000010000 */
[----:B------:R-:W0:Y:S04]  /*0a90*/  LDS.128 R4, [UR5] ;  /* 0x00000005ff047984 */ /* 0x000e280008000c00 */
[----:B------:R-:W1:Y:S04]  /*0aa0*/  LDS.128 R8, [UR5+0x10] ;  /* 0x00001005ff087984 */ /* 0x000e680008000c00 */
[----:B------:R-:W2:Y:S04]  /*0ab0*/  LDS.128 R12, [UR5+0x20] ;  /* 0x00002005ff0c7984 */ /* 0x000ea80008000c00 */
[----:B------:R-:W-:Y:S01]  /*0ac0*/  LDS.128 R16, [UR5+0x60] ;  /* 0x00006005ff107984 */ /* 0x000fe20008000c00 */
[----:B0-----:R-:W-:-:S08]  /*0ad0*/  DADD R4, R26, R4 ;  /* 0x000000001a047229 */ /* 0x001fd00000000004 */
[----:B------:R-:W-:Y:S02]  /*0ae0*/  DADD R20, R4, R6 ;  /* 0x0000000004147229 */ /* 0x000fe40000000006 */
[----:B------:R-:W0:Y:S06]  /*0af0*/  LDS.128 R4, [UR5+0x30] ;  /* 0x00003005ff047984 */ /* 0x000e2c0008000c00 */
[----:B-1----:R-:W-:Y:S02]  /*0b00*/  DADD R8, R20, R8 ;  /* 0x0000000014087229 */ /* 0x002fe40000000008 */
[----:B------:R-:W-:Y:S06]  /*0b10*/  LDS.128 R20, [UR5+0x70] ;  /* 0x00007005ff147984 */ /* 0x000fec0008000c00 */
[----:B------:R-:W-:-:S08]  /*0b20*/  DADD R8, R8, R10 ;  /* 0x0000000008087229 */ /* 0x000fd0000000000a */
[----:B--2---:R-:W-:-:S08]  /*0b30*/  DADD R8, R8, R12 ;  /* 0x0000000008087229 */ /* 0x004fd0000000000c */
[----:B------:R-:W-:Y:S02]  /*0b40*/  DADD R14, R8, R14 ;  /* 0x00000000080e7229 */ /* 0x000fe4000000000e */
[----:B------:R-:W1:Y:S06]  /*0b50*/  LDS.128 R8, [UR5+0x40] ;  /* 0x00004005ff087984 */ /* 0x000e6c0008000c00 */
[----:B0-----:R-:W-:Y:S02]  /*0b60*/  DADD R4, R14, R4 ;  /* 0x000000000e047229 */ /* 0x001fe40000000004 */
[----:B------:R-:W0:Y:S01]  /*0b70*/  LDS.128 R12, [UR5+0x50] ;  /* 0x00005005ff0c7984 */ /* 0x000e220008000c00 */
[----:B------:R-:W-:Y:S06]  /*0b80*/  BAR.SYNC.DEFER_BLOCKING 0x0 ;  /* 0x0000000000007b1d */ /* 0x000fec0000010000 */
[----:B------:R-:W2:Y:S01]  /*0b90*/  LDG.E.64 R24, desc[UR10][R24.64] ;  /* 0x0000000a18187981 */ /* 0x000ea2000c1e1b00 */
[----:B------:R-:W-:Y:S01]  /*0ba0*/  DADD R4, R4, R6 ;  /* 0x0000000004047229 */ /* 0x000fe20000000006 */
[----:B------:R-:W-:-:S07]  /*0bb0*/  UIADD3 UR4, UPT, UPT, UR4, 0x20, URZ ;  /* 0x0000002004047890 */ /* 0x000fce000fffe0ff */
[----:B-1----:R-:W-:-:S08]  /*0bc0*/  DADD R4, R4, R8 ;  /* 0x0000000004047229 */ /* 0x002fd00000000008 */
[----:B------:R-:W-:-:S08]  /*0bd0*/  DADD R4, R4, R10 ;  /* 0x0000000004047229 */ /* 0x000fd0000000000a */
[----:B0-----:R-:W-:-:S08]  /*0be0*/  DADD R12, R4, R12 ;  /* 0x00000000040c7229 */ /* 0x001fd0000000000c */
[----:B------:R-:W-:-:S08]  /*0bf0*/  DADD R12, R12, R14 ;  /* 0x000000000c0c7229 */ /* 0x000fd0000000000e */
[----:B------:R-:W-:-:S08]  /*0c00*/  DADD R12, R12, R16 ;  /* 0x000000000c0c7229 */ /* 0x000fd00000000010 */
[----:B------:R-:W-:-:S08]  /*0c10*/  DADD R12, R12, R18 ;  /* 0x000000000c0c7229 */ /* 0x000fd00000000012 */
[----:B------:R-:W-:-:S08]  /*0c20*/  DADD R12, R12, R20 ;  /* 0x000000000c0c7229 */ /* 0x000fd00000000014 */
[----:B------:R-:W-:Y:S01]  /*0c30*/  DADD R22, R12, R22 ;  /* 0x000000000c167229 */ /* 0x000fe20000000016 */
        /* <DEDUP_REMOVED lines=16> */
[----:B------:R-:W-:Y:S02]  /*0d40*/  DADD R16, R4, R6 ;  /* 0x0000000004107229 */ /* 0x000fe40000000006 */
[----:B------:R-:W0:Y:S06]  /*0d50*/  LDS.128 R4, [UR5+0x60] ;  /* 0x00006005ff047984 */ /* 0x000e2c0008000c00 */
[----:B-1----:R-:W-:-:S08]  /*0d60*/  DADD R8, R16, R8 ;  /* 0x0000000010087229 */ /* 0x002fd00000000008 */
[----:B------:R-:W-:-:S08]  /*0d70*/  DADD R8, R8, R10 ;  /* 0x0000000008087229 */ /* 0x000fd0000000000a */
[----:B--2---:R-:W-:-:S08]  /*0d80*/  DADD R8, R8, R12 ;  /* 0x0000000008087229 */ /* 0x004fd0000000000c */
[----:B------:R-:W-:-:S08]  /*0d90*/  DADD R8, R8, R14 ;  /* 0x0000000008087229 */ /* 0x000fd0000000000e */
[----:B0-----:R-:W-:-:S08]  /*0da0*/  DADD R4, R8, R4 ;  /* 0x0000000008047229 */ /* 0x001fd00000000004 */
[----:B------:R-:W-:-:S08]  /*0db0*/  DADD R4, R4, R6 ;  /* 0x0000000004047229 */ /* 0x000fd00000000006 */
[----:B------:R-:W-:-:S08]  /*0dc0*/  DADD R4, R4, R24 ;  /* 0x0000000004047229 */ /* 0x000fd00000000018 */
[----:B------:R-:W-:Y:S01]  /*0dd0*/  DADD R26, R4, R26 ;  /* 0x00000000041a7229 */ /* 0x000fe2000000001a */
[----:B------:R-:W-:Y:S10]  /*0de0*/  BAR.SYNC.DEFER_BLOCKING 0x0 ;  /* 0x0000000000007b1d */ /* 0x000ff40000010000 */
.L_x_8:
[----:B------:R-:W-:Y:S05]  /*0df0*/  BRA.U UP0, `(.L_x_5) ;  /* 0x00000001007c7547 */ /* 0x000fea000b800000 */
[----:B------:R-:W0:Y:S01]  /*0e00*/  LDC.64 R16, c[0x0][0x380] ;  /* 0x0000e000ff107b82 */ /* 0x000e220000000a00 */
[----:B------:R-:W-:-:S04]  /*0e10*/  IMAD R5, R0, UR4, R3 ;  /* 0x0000000400057c24 */ /* 0x000fc8000f8e0203 */
[----:B0-----:R-:W-:-:S06]  /*0e20*/  IMAD.WIDE R16, R5, 0x8, R16 ;  /* 0x0000000805107825 */ /* 0x001fcc00078e0210 */
[----:B------:R-:W2:Y:S04]  /*0e30*/  LDG.E.64 R16, desc[UR10][R16.64] ;  /* 0x0000000a10107981 */ /* 0x000ea8000c1e1b00 */
[----:B--2---:R-:W-:Y:S01]  /*0e40*/  STS.64 [R2], R16 ;  /* 0x0000001002007388 */ /* 0x004fe20000000a00 */
[----:B------:R-:W-:Y:S06]  /*0e50*/  BAR.SYNC.DEFER_BLOCKING 0x0 ;  /* 0x0000000000007b1d */ /* 0x000fec0000010000 */
[----:B------:R-:W0:Y:S04]  /*0e60*/  LDS.128 R12, [UR5] ;  /* 0x00000005ff0c7984 */ /* 0x000e280008000c00 */
[----:B------:R-:W1:Y:S04]  /*0e70*/  LDS.128 R8, [UR5+0x10] ;  /* 0x00001005ff087984 */ /* 0x000e680008000c00 */
[----:B------:R-:W2:Y:S01]  /*0e80*/  LDS.128 R4, [UR5+0x20] ;  /* 0x00002005ff047984 */ /* 0x000ea20008000c00 */
[----:B0-----:R-:W-:-:S03]  /*0e90*/  DADD R12, R26, R12 ;  /* 0x000000001a0c7229 */ /* 0x001fc6000000000c */
[----:B------:R-:W-:Y:S05]  /*0ea0*/  LDS.128 R24, [UR5+0x70] ;  /* 0x00007005ff187984 */ /* 0x000fea0008000c00 */
        /* <DEDUP_REMOVED lines=20> */
.L_x_5:
[----:B------:R-:W0:Y:S02]  /*0ff0*/  LDC.64 R4, c[0x0][0x388] ;  /* 0x0000e200ff047b82 */ /* 0x000e240000000a00 */
[----:B0-----:R-:W-:-:S05]  /*1000*/  IMAD.WIDE R2, R3, 0x8, R4 ;  /* 0x0000000803027825 */ /* 0x001fca00078e0204 */
[----:B------:R-:W-:Y:S01]  /*1010*/  STG.E.64 desc[UR10][R2.64], R26 ;  /* 0x0000001a02007986 */ /* 0x000fe2000c101b0a */
[----:B------:R-:W-:Y:S05]  /*1020*/  EXIT ;  /* 0x000000000000794d */ /* 0x000fea0003800000 */
.L_x_9:
        /* <DEDUP_REMOVED lines=13> */
.L_x_18:


//--------------------- .text._Z15naive_reductionPdS_ii --------------------------
	.section	.text._Z15naive_reductionPdS_ii,"ax",@progbits
	.align	128
        .global         _Z15naive_reductionPdS_ii
        .type           _Z15naive_reductionPdS_ii,@function
        .size           _Z15naive_reductionPdS_ii,(.L_x_19 - _Z15naive_reductionPdS_ii)
        .other          _Z15naive_reductionPdS_ii,@"STO_CUDA_ENTRY STV_DEFAULT"
_Z15naive_reductionPdS_ii:
.text._Z15naive_reductionPdS_ii:
        /* <DEDUP_REMOVED lines=13> */
[----:B------:R-:W-:Y:S01]  /*00d0*/  UISETP.GE.U32.AND UP1, UPT, UR5, 0x10, UPT ;  /* 0x000000100500788c */ /* 0x000fe2000bf26070 */
[----:B------:R-:W-:Y:S01]  /*00e0*/  CS2R R10, SRZ ;  /* 0x00000000000a7805 */ /* 0x000fe2000001ff00 */
[----:B------:R-:W-:Y:S01]  /*00f0*/  ULOP3.LUT UR6, UR5, 0xf, URZ, 0xc0, !UPT ;  /* 0x0000000f05067892 */ /* 0x000fe2000f8ec0ff */
[----:B------:R-:W-:-:S03]  /*0100*/  UMOV UR4, URZ ;  /* 0x000000ff00047c82 */ /* 0x000fc60008000000 */
[----:B------:R-:W-:-:S03]  /*0110*/  UISETP.NE.AND UP0, UPT, UR6, URZ, UPT ;  /* 0x000000ff0600728c */ /* 0x000fc6000bf05270 */
[----:B------:R-:W-:Y:S08]  /*0120*/  BRA.U !UP1, `(.L_x_11) ;  /* 0x0000000109e47547 */ /* 0x000ff0000b800000 */
[----:B------:R-:W-:Y:S01]  /*0130*/  ULOP3.LUT UR4, UR5, 0x7ffffff0, URZ, 0xc0, !UPT ;  /* 0x7ffffff005047892 */ /* 0x000fe2000f8ec0ff */
[----:B------:R-:W-:Y:S02]  /*0140*/  MOV R24, R0 ;  /* 0x0000000000187202 */ /* 0x000fe40000000f00 */
[----:B------:R-:W-:Y:S01]  /*0150*/  CS2R R10, SRZ ;  /* 0x00000000000a7805 */ /* 0x000fe2000001ff00 */
[----:B------:R-:W-:-:S12]  /*0160*/  UIADD3 UR7, UPT, UPT, -UR4, URZ, URZ ;  /* 0x000000ff04077290 */ /* 0x000fd8000fffe1ff */
.L_x_12:
[----:B------:R-:W0:Y:S02]  /*0170*/  LDC.64 R2, c[0x0][0x380] ;  /* 0x0000e000ff027b82 */ /* 0x000e240000000a00 */
[----:B0-----:R-:W-:-:S05]  /*0180*/  IMAD.WIDE R2, R24, 0x8, R2 ;  /* 0x0000000818027825 */ /* 0x001fca00078e0202 */
[----:B------:R-:W2:Y:S01]  /*0190*/  LDG.E.64 R12, desc[UR8][R2.64] ;  /* 0x00000008020c7981 */ /* 0x000ea2000c1e1b00 */
[----:B------:R-:W-:-:S05]  /*01a0*/  IMAD.WIDE R14, R25, 0x8, R2 ;  /* 0x00000008190e7825 */ /* 0x000fca00078e0202 */
[----:B------:R-:W3:Y:S01]  /*01b0*/  LDG.E.64 R20, desc[UR8][R14.64] ;  /* 0x000000080e147981 */ /* 0x000ee2000c1e1b00 */
[----:B------:R-:W-:-:S05]  /*01c0*/  IMAD.WIDE R22, R25, 0x8, R14 ;  /* 0x0000000819167825 */ /* 0x000fca00078e020e */
[----:B------:R-:W4:Y:S01]  /*01d0*/  LDG.E.64 R18, desc[UR8][R22.64] ;  /* 0x0000000816127981 */ /* 0x000f22000c1e1b00 */
[----:B------:R-:W-:-:S05]  /*01e0*/  IMAD.WIDE R26, R25, 0x8, R22 ;  /* 0x00000008191a7825 */ /* 0x000fca00078e0216 */
[----:B------:R-:W5:Y:S01]  /*01f0*/  LDG.E.64 R8, desc[UR8][R26.64] ;  /* 0x000000081a087981 */ /* 0x000f62000c1e1b00 */
[----:B------:R-:W-:-:S05]  /*0200*/  IMAD.WIDE R28, R25, 0x8, R26 ;  /* 0x00000008191c7825 */ /* 0x000fca00078e021a */
[----:B------:R0:W5:Y:S02]  /*0210*/  LDG.E.64 R6, desc[UR8][R28.64] ;  /* 0x000000081c067981 */ /* 0x000164000c1e1b00 */
[----:B0-----:R-:W-:-:S05]  /*0220*/  IMAD.WIDE R28, R25, 0x8, R28 ;  /* 0x00000008191c7825 */ /* 0x001fca00078e021c */
[----:B------:R-:W5:Y:S01]  /*0230*/  LDG.E.64 R4, desc[UR8][R28.64] ;  /* 0x000000081c047981 */ /* 0x000f62000c1e1b00 */
[----:B------:R-:W-:-:S05]  /*0240*/  IMAD.WIDE R16, R25, 0x8, R28 ;  /* 0x0000000819107825 */ /* 0x000fca00078e021c */
[----:B------:R-:W5:Y:S01]  /*0250*/  LDG.E.64 R2, desc[UR8][R16.64] ;  /* 0x0000000810027981 */ /* 0x000f62000c1e1b00 */
[----:B------:R-:W-:-:S04]  /*0260*/  IMAD.WIDE R14, R25, 0x8, R16 ;  /* 0x00000008190e7825 */ /* 0x000fc800078e0210 */
[C---:B------:R-:W-:Y:S01]  /*0270*/  IMAD.WIDE R22, R25.reuse, 0x8, R14 ;  /* 0x0000000819167825 */ /* 0x040fe200078e020e */
[----:B------:R-:W5:Y:S04]  /*0280*/  LDG.E.64 R16, desc[UR8][R14.64] ;  /* 0x000000080e107981 */ /* 0x000f68000c1e1b00 */
[----:B------:R0:W5:Y:S02]  /*0290*/  LDG.E.64 R14, desc[UR8][R22.64] ;  /* 0x00000008160e7981 */ /* 0x000164000c1e1b00 */
[----:B0-----:R-:W-:-:S04]  /*02a0*/  IMAD.WIDE R22, R25, 0x8, R22 ;  /* 0x0000000819167825 */ /* 0x001fc800078e0216 */
[C---:B------:R-:W-:Y:S01]  /*02b0*/  IMAD.WIDE R26, R25.reuse, 0x8, R22 ;  /* 0x00000008191a7825 */ /* 0x040fe200078e0216 */
[----:B--2---:R-:W-:Y:S01]  /*02c0*/  DADD R10, R12, R10 ;  /* 0x000000000c0a7229 */ /* 0x004fe2000000000a */
[----:B------:R-:W2:Y:S07]  /*02d0*/  LDG.E.64 R12, desc[UR8][R22.64] ;  /* 0x00000008160c7981 */ /* 0x000eae000c1e1b00 */
[----:B---3--:R-:W-:Y:S02]  /*02e0*/  DADD R20, R10, R20 ;  /* 0x000000000a147229 */ /* 0x008fe40000000014 */
[----:B------:R0:W3:Y:S06]  /*02f0*/  LDG.E.64 R10, desc[UR8][R26.64] ;  /* 0x000000081a0a7981 */ /* 0x0000ec000c1e1b00 */
[----:B----4-:R-:W-:Y:S01]  /*0300*/  DADD R18, R20, R18 ;  /* 0x0000000014127229 */ /* 0x010fe20000000012 */
[----:B0-----:R-:W-:-:S05]  /*0310*/  IMAD.WIDE R26, R25, 0x8, R26 ;  /* 0x00000008191a7825 */ /* 0x001fca00078e021a */
[----:B------:R-:W4:Y:S01]  /*0320*/  LDG.E.64 R20, desc[UR8][R26.64] ;  /* 0x000000081a147981 */ /* 0x000f22000c1e1b00 */
[----:B------:R-:W-:Y:S01]  /*0330*/  IMAD.WIDE R22, R25, 0x8, R26 ;  /* 0x0000000819167825 */ /* 0x000fe200078e021a */
[----:B-----5:R-:W-:-:S04]  /*0340*/  DADD R18, R18, R8 ;  /* 0x0000000012127229 */ /* 0x020fc80000000008 */
[----:B------:R-:W5:Y:S01]  /*0350*/  LDG.E.64 R8, desc[UR8][R22.64] ;  /* 0x0000000816087981 */ /* 0x000f62000c1e1b00 */
[----:B------:R-:W-:-:S03]  /*0360*/  IMAD.WIDE R28, R25, 0x8, R22 ;  /* 0x00000008191c7825 */ /* 0x000fc600078e0216 */
[----:B------:R-:W-:Y:S02]  /*0370*/  DADD R18, R18, R6 ;  /* 0x0000000012127229 */ /* 0x000fe40000000006 */
[----:B------:R0:W5:Y:S06]  /*0380*/  LDG.E.64 R6, desc[UR8][R28.64] ;  /* 0x000000081c067981 */ /* 0x00016c000c1e1b00 */
[----:B------:R-:W-:Y:S01]  /*0390*/  DADD R18, R18, R4 ;  /* 0x0000000012127229 */ /* 0x000fe20000000004 */
[----:B0-----:R-:W-:-:S05]  /*03a0*/  IMAD.WIDE R28, R25, 0x8, R28 ;  /* 0x00000008191c7825 */ /* 0x001fca00078e021c */
[----:B------:R-:W5:Y:S01]  /*03b0*/  LDG.E.64 R4, desc[UR8][R28.64] ;  /* 0x000000081c047981 */ /* 0x000f62000c1e1b00 */
[----:B------:R-:W-:-:S06]  /*03c0*/  IMAD.WIDE R26, R25, 0x8, R28 ;  /* 0x00000008191a7825 */ /* 0x000fcc00078e021c */
[----:B------:R-:W5:Y:S01]  /*03d0*/  LDG.E.64 R26, desc[UR8][R26.64] ;  /* 0x000000081a1a7981 */ /* 0x000f62000c1e1b00 */
[----:B------:R-:W-:Y:S01]  /*03e0*/  DADD R2, R18, R2 ;  /* 0x0000000012027229 */ /* 0x000fe20000000002 */
[----:B------:R-:W-:Y:S01]  /*03f0*/  UIADD3 UR7, UPT, UPT, UR7, 0x10, URZ ;  /* 0x0000001007077890 */ /* 0x000fe2000fffe0ff */
[----:B------:R-:W-:-:S03]  /*0400*/  LEA R24, R25, R24, 0x4 ;  /* 0x0000001819187211 */ /* 0x000fc600078e20ff */
[----:B------:R-:W-:-:S03]  /*0410*/  UISETP.NE.AND UP1, UPT, UR7, URZ, UPT ;  /* 0x000000ff0700728c */ /* 0x000fc6000bf25270 */
[----:B------:R-:W-:-:S08]  /*0420*/  DADD R2, R2, R16 ;  /* 0x0000000002027229 */ /* 0x000fd00000000010 */
[----:B------:R-:W-:-:S08]  /*0430*/  DADD R2, R2, R14 ;  /* 0x0000000002027229 */ /* 0x000fd0000000000e */
[----:B--2---:R-:W-:-:S08]  /*0440*/  DADD R2, R2, R12 ;  /* 0x0000000002027229 */ /* 0x004fd0000000000c */
[----:B---3--:R-:W-:-:S08]  /*0450*/  DADD R2, R2, R10 ;  /* 0x0000000002027229 */ /* 0x008fd0000000000a */
[----:B----4-:R-:W-:-:S08]  /*0460*/  DADD R2, R2, R20 ;  /* 0x0000000002027229 */ /* 0x010fd00000000014 */
[----:B-----5:R-:W-:-:S08]  /*0470*/  DADD R2, R2, R8 ;  /* 0x0000000002027229 */ /* 0x020fd00000000008 */
[----:B------:R-:W-:-:S08]  /*0480*/  DADD R2, R2, R6 ;  /* 0x0000000002027229 */ /* 0x000fd00000000006 */
[----:B------:R-:W-:-:S08]  /*0490*/  DADD R2, R2, R4 ;  /* 0x0000000002027229 */ /* 0x000fd00000000004 */
[----:B------:R-:W-:Y:S01]  /*04a0*/  DADD R10, R2, R26 ;  /* 0x00000000020a7229 */ /* 0x000fe2000000001a */
[----:B------:R-:W-:Y:S10]  /*04b0*/  BRA.U UP1, `(.L_x_12) ;  /* 0xfffffffd012c7547 */ /* 0x000ff4000b83ffff */
.L_x_11:
[----:B------:R-:W-:Y:S05]  /*04c0*/  BRA.U !UP0, `(.L_x_10) ;  /* 0x0000000108f87547 */ /* 0x000fea000b800000 */
[----:B------:R-:W-:Y:S02]  /*04d0*/  UISETP.GE.U32.AND UP0, UPT, UR6, 0x8, UPT ;  /* 0x000000080600788c */ /* 0x000fe4000bf06070 */
[----:B------:R-:W-:-:S04]  /*04e0*/  ULOP3.LUT UR7, UR5, 0x7, URZ, 0xc0, !UPT ;  /* 0x0000000705077892 */ /* 0x000fc8000f8ec0ff */
[----:B------:R-:W-:-:S03]  /*04f0*/  UISETP.NE.AND UP1, UPT, UR7, URZ, UPT ;  /* 0x000000ff0700728c */ /* 0x000fc6000bf25270 */
[----:B------:R-:W-:Y:S08]  /*0500*/  BRA.U !UP0, `(.L_x_13) ;  /* 0x00000001086c7547 */ /* 0x000ff0000b800000 */
[----:B------:R-:W0:Y:S01]  /*0510*/  LDC.64 R12, c[0x0][0x380] ;  /* 0x0000e000ff0c7b82 */ /* 0x000e220000000a00 */
[----:B------:R-:W-:-:S04]  /*0520*/  IMAD R3, R25, UR4, R0 ;  /* 0x0000000419037c24 */ /* 0x000fc8000f8e0200 */
        /* <DEDUP_REMOVED lines=14> */
[----:B------:R-:W-:-:S05]  /*0610*/  IMAD.WIDE R20, R25, 0x8, R12 ;  /* 0x0000000819147825 */ /* 0x000fca00078e020c */
[----:B------:R-:W5:Y:S01]  /*0620*/  LDG.E.64 R12, desc[UR8][R20.64] ;  /* 0x00000008140c7981 */ /* 0x000f62000c1e1b00 */
[----:B------:R-:W-:Y:S01]  /*0630*/  UIADD3 UR4, UPT, UPT, UR4, 0x8, URZ ;  /* 0x0000000804047890 */ /* 0x000fe2000fffe0ff */
[----:B--2---:R-:W-:-:S08]  /*0640*/  DADD R2, R10, R2 ;  /* 0x000000000a027229 */ /* 0x004fd00000000002 */
[----:B---3--:R-:W-:-:S08]  /*0650*/  DADD R2, R2, R4 ;  /* 0x0000000002027229 */ /* 0x008fd00000000004 */
[----:B----4-:R-:W-:-:S08]  /*0660*/  DADD R2, R2, R6 ;  /* 0x0000000002027229 */ /* 0x010fd00000000006 */
[----:B-----5:R-:W-:-:S08]  /*0670*/  DADD R2, R2, R8 ;  /* 0x0000000002027229 */ /* 0x020fd00000000008 */
[----:B------:R-:W-:-:S08]  /*0680*/  DADD R2, R2, R18 ;  /* 0x0000000002027229 */ /* 0x000fd00000000012 */
[----:B------:R-:W-:-:S08]  /*0690*/  DADD R2, R2, R16 ;  /* 0x0000000002027229 */ /* 0x000fd00000000010 */
[----:B------:R-:W-:-:S08]  /*06a0*/  DADD R2, R2, R14 ;  /* 0x0000000002027229 */ /* 0x000fd0000000000e */
[----:B------:R-:W-:-:S11]  /*06b0*/  DADD R10, R2, R12 ;  /* 0x00000000020a7229 */ /* 0x000fd6000000000c */
.L_x_13:
        /* <DEDUP_REMOVED lines=13> */
[----:B------:R-:W-:-:S06]  /*0790*/  IMAD.WIDE R16, R25, 0x8, R12 ;  /* 0x0000000819107825 */ /* 0x000fcc00078e020c */
[----:B------:R-:W5:Y:S01]  /*07a0*/  LDG.E.64 R16, desc[UR8][R16.64] ;  /* 0x0000000810107981 */ /* 0x000f62000c1e1b00 */
[----:B------:R-:W-:Y:S01]  /*07b0*/  UIADD3 UR4, UPT, UPT, UR4, 0x4, URZ ;  /* 0x0000000404047890 */ /* 0x000fe2000fffe0ff */
[----:B--2---:R-:W-:-:S08]  /*07c0*/  DADD R4, R10, R4 ;  /* 0x000000000a047229 */ /* 0x004fd00000000004 */
[----:B---3--:R-:W-:-:S08]  /*07d0*/  DADD R4, R4, R8 ;  /* 0x0000000004047229 */ /* 0x008fd00000000008 */
[----:B----4-:R-:W-:-:S08]  /*07e0*/  DADD R4, R4, R14 ;  /* 0x0000000004047229 */ /* 0x010fd0000000000e */
[----:B-----5:R-:W-:-:S11]  /*07f0*/  DADD R10, R4, R16 ;  /* 0x00000000040a7229 */ /* 0x020fd60000000010 */
.L_x_14:
[----:B------:R-:W-:Y:S05]  /*0800*/  BRA.U !UP1, `(.L_x_10) ;  /* 0x0000000109287547 */ /* 0x000fea000b800000 */
[----:B------:R-:W0:Y:S01]  /*0810*/  LDC.64 R4, c[0x0][0x380] ;  /* 0x0000e000ff047b82 */ /* 0x000e220000000a00 */
[----:B------:R-:W-:Y:S01]  /*0820*/  IMAD R6, R25, UR4, R0 ;  /* 0x0000000419067c24 */ /* 0x000fe2000f8e0200 */
[----:B------:R-:W-:-:S12]  /*0830*/  UIADD3 UR5, UPT, UPT, -UR5, URZ, URZ ;  /* 0x000000ff05057290 */ /* 0x000fd8000fffe1ff */
.L_x_15:
[----:B0-----:R-:W-:-:S06]  /*0840*/  IMAD.WIDE R2, R6, 0x8, R4 ;  /* 0x0000000806027825 */ /* 0x001fcc00078e0204 */
[----:B------:R-:W2:Y:S01]  /*0850*/  LDG.E.64 R2, desc[UR8][R2.64] ;  /* 0x0000000802027981 */ /* 0x000ea2000c1e1b00 */
[----:B------:R-:W-:Y:S01]  /*0860*/  UIADD3 UR5, UPT, UPT, UR5, 0x1, URZ ;  /* 0x0000000105057890 */ /* 0x000fe2000fffe0ff */
[----:B------:R-:W-:-:S03]  /*0870*/  IADD3 R6, PT, PT, R6, R25, RZ ;  /* 0x0000001906067210 */ /* 0x000fc60007ffe0ff */
[----:B------:R-:W-:Y:S01]  /*0880*/  UISETP.NE.AND UP0, UPT, UR5, URZ, UPT ;  /* 0x000000ff0500728c */ /* 0x000fe2000bf05270 */
[----:B--2---:R-:W-:-:S08]  /*0890*/  DADD R10, R2, R10 ;  /* 0x00000000020a7229 */ /* 0x004fd0000000000a */
[----:B------:R-:W-:Y:S05]  /*08a0*/  BRA.U UP0, `(.L_x_15) ;  /* 0xfffffffd00e47547 */ /* 0x000fea000b83ffff */
.L_x_10:
[----:B------:R-:W0:Y:S02]  /*08b0*/  LDC.64 R2, c[0x0][0x388] ;  /* 0x0000e200ff027b82 */ /* 0x000e240000000a00 */
[----:B0-----:R-:W-:-:S05]  /*08c0*/  IMAD.WIDE R2, R0, 0x8, R2 ;  /* 0x0000000800027825 */ /* 0x001fca00078e0202 */
[----:B------:R-:W-:Y:S01]  /*08d0*/  STG.E.64 desc[UR8][R2.64], R10 ;  /* 0x0000000a02007986 */ /* 0x000fe2000c101b08 */
[----:B------:R-:W-:Y:S05]  /*08e0*/  EXIT ;  /* 0x000000000000794d */ /* 0x000fea0003800000 */
.L_x_16:
        /* <DEDUP_REMOVED lines=9> */
.L_x_19:


//--------------------- .nv.shared._Z20coalesced_prefetchedPdS_ii --------------------------
	.section	.nv.shared._Z20coalesced_prefetchedPdS_ii,"aw",@nobits
	.sectionflags	@""
	.align	8
.nv.shared._Z20coalesced_prefetchedPdS_ii:
	.zero		1152


//--------------------- .nv.shared.reserved.0     --------------------------
	.section	.nv.shared.reserved.0,"aw",@nobits
	.weak		__nv_reservedSMEM_offset_0_alias
	.size		__nv_reservedSMEM_offset_0_alias, 0, 64
	.other		__nv_reservedSMEM_offset_0_alias,@"STO_CUDA_RESERVED_SHARED STV_DEFAULT"
__nv_reservedSMEM_offset_0_alias:
	.zero		0
	.zero		64


//--------------------- .nv.shared._Z9coalescedPdS_ii --------------------------
	.section	.nv.shared._Z9coalescedPdS_ii,"aw",@nobits
	.sectionflags	@""
	.align	8
.nv.shared._Z9coalescedPdS_ii:
	.zero		1152


//--------------------- .nv.constant0._Z20coalesced_prefetchedPdS_ii --------------------------
	.section	.nv.constant0._Z20coalesced_prefetchedPdS_ii,"a",@progbits
	.sectionflags	@""
	.align	4
.nv.constant0._Z20coalesced_prefetchedPdS_ii:
	.zero		920


//--------------------- .nv.constant0._Z9coalescedPdS_ii --------------------------
	.section	.nv.constant0._Z9coalescedPdS_ii,"a",@progbits
	.sectionflags	@""
	.align	4
.nv.constant0._Z9coalescedPdS_ii:
	.zero		920


//--------------------- .nv.constant0._Z15naive_reductionPdS_ii --------------------------
	.section	.nv.constant0._Z15naive_reductionPdS_ii,"a",@progbits
	.sectionflags	@""
	.align	4
.nv.constant0._Z15naive_reductionPdS_ii:
	.zero		920


//--------------------- SYMBOLS --------------------------

	.type		.nv.reservedSmem.offset0,@object
	.size		.nv.reservedSmem.offset0,0x4
	.type		.nv.reservedSmem.cap,@object
	.size		.nv.reservedSmem.cap,0x4
